//
// Generated by NVIDIA NVVM Compiler
//
// Compiler Build ID: CL-36424714
// Cuda compilation tools, release 13.0, V13.0.88
// Based on NVVM 20.0.0
//

.version 9.0
.target sm_100
.address_size 64

	// .globl	_Z17add_source_kernelPfS_f

.visible .entry _Z17add_source_kernelPfS_f(
	.param .u64 .ptr .align 1 _Z17add_source_kernelPfS_f_param_0,
	.param .u64 .ptr .align 1 _Z17add_source_kernelPfS_f_param_1,
	.param .f32 _Z17add_source_kernelPfS_f_param_2
)
{
	.reg .b32 	%r<5>;
	.reg .b32 	%f<5>;
	.reg .b64 	%rd<8>;

	ld.param.u64 	%rd1, [_Z17add_source_kernelPfS_f_param_0];
	ld.param.u64 	%rd2, [_Z17add_source_kernelPfS_f_param_1];
	ld.param.f32 	%f1, [_Z17add_source_kernelPfS_f_param_2];
	cvta.to.global.u64 	%rd3, %rd1;
	cvta.to.global.u64 	%rd4, %rd2;
	mov.u32 	%r1, %tid.x;
	mov.u32 	%r2, %ctaid.x;
	mov.u32 	%r3, %ntid.x;
	mad.lo.s32 	%r4, %r2, %r3, %r1;
	mul.wide.s32 	%rd5, %r4, 4;
	add.s64 	%rd6, %rd4, %rd5;
	ld.global.f32 	%f2, [%rd6];
	add.s64 	%rd7, %rd3, %rd5;
	ld.global.f32 	%f3, [%rd7];
	fma.rn.f32 	%f4, %f1, %f2, %f3;
	st.global.f32 	[%rd7], %f4;
	ret;

}
	// .globl	_Z16lin_solve_kernelPfS_ff
.visible .entry _Z16lin_solve_kernelPfS_ff(
	.param .u64 .ptr .align 1 _Z16lin_solve_kernelPfS_ff_param_0,
	.param .u64 .ptr .align 1 _Z16lin_solve_kernelPfS_ff_param_1,
	.param .f32 _Z16lin_solve_kernelPfS_ff_param_2,
	.param .f32 _Z16lin_solve_kernelPfS_ff_param_3
)
{
	.reg .pred 	%p<4>;
	.reg .b16 	%rs<6>;
	.reg .b32 	%r<18>;
	.reg .b32 	%f<13>;
	.reg .b64 	%rd<11>;

	ld.param.u64 	%rd1, [_Z16lin_solve_kernelPfS_ff_param_0];
	ld.param.u64 	%rd2, [_Z16lin_solve_kernelPfS_ff_param_1];
	ld.param.f32 	%f1, [_Z16lin_solve_kernelPfS_ff_param_2];
	ld.param.f32 	%f2, [_Z16lin_solve_kernelPfS_ff_param_3];
	mov.u32 	%r4, %tid.x;
	mov.u32 	%r5, %ctaid.x;
	mov.u32 	%r6, %ntid.x;
	mad.lo.s32 	%r1, %r5, %r6, %r4;
	mul.hi.s32 	%r7, %r1, -1600085855;
	add.s32 	%r8, %r7, %r1;
	shr.u32 	%r9, %r8, 31;
	shr.s32 	%r10, %r8, 6;
	add.s32 	%r11, %r10, %r9;
	mul.lo.s32 	%r12, %r11, 102;
	sub.s32 	%r2, %r1, %r12;
	add.s32 	%r3, %r2, -1;
	setp.gt.u32 	%p1, %r3, 99;
	add.s32 	%r13, %r1, -102;
	setp.gt.u32 	%p2, %r13, 10199;
	or.pred  	%p3, %p2, %p1;
	@%p3 bra 	$L__BB1_2;
	cvta.to.global.u64 	%rd3, %rd2;
	cvta.to.global.u64 	%rd4, %rd1;
	mul.wide.u32 	%rd5, %r1, 4;
	add.s64 	%rd6, %rd3, %rd5;
	ld.global.f32 	%f3, [%rd6];
	cvt.u16.u32 	%rs1, %r1;
	mul.hi.u16 	%rs2, %rs1, -24415;
	shr.u16 	%rs3, %rs2, 6;
	mul.lo.s16 	%rs4, %rs3, 102;
	sub.s16 	%rs5, %rs1, %rs4;
	cvt.u32.u16 	%r14, %rs5;
	sub.s32 	%r15, %r1, %r14;
	add.s32 	%r16, %r15, %r3;
	mul.wide.u32 	%rd7, %r16, 4;
	add.s64 	%rd8, %rd4, %rd7;
	ld.global.f32 	%f4, [%rd8];
	add.s32 	%r17, %r2, %r15;
	mul.wide.u32 	%rd9, %r17, 4;
	add.s64 	%rd10, %rd4, %rd9;
	ld.global.f32 	%f5, [%rd10+4];
	add.f32 	%f6, %f4, %f5;
	ld.global.f32 	%f7, [%rd10+-408];
	add.f32 	%f8, %f6, %f7;
	ld.global.f32 	%f9, [%rd10+408];
	add.f32 	%f10, %f8, %f9;
	fma.rn.f32 	%f11, %f1, %f10, %f3;
	div.rn.f32 	%f12, %f11, %f2;
	st.global.f32 	[%rd10], %f12;
$L__BB1_2:
	ret;

}
	// .globl	_Z14set_bnd_kerneliPf
.visible .entry _Z14set_bnd_kerneliPf(
	.param .u32 _Z14set_bnd_kerneliPf_param_0,
	.param .u64 .ptr .align 1 _Z14set_bnd_kerneliPf_param_1
)
{
	.reg .pred 	%p<7>;
	.reg .b32 	%r<8>;
	.reg .b32 	%f<37>;
	.reg .b64 	%rd<7>;

	ld.param.u32 	%r3, [_Z14set_bnd_kerneliPf_param_0];
	ld.param.u64 	%rd4, [_Z14set_bnd_kerneliPf_param_1];
	cvta.to.global.u64 	%rd1, %rd4;
	mov.u32 	%r4, %ctaid.x;
	mov.u32 	%r5, %ntid.x;
	mov.u32 	%r6, %tid.x;
	mad.lo.s32 	%r1, %r4, %r5, %r6;
	add.s32 	%r2, %r1, 1;
	setp.gt.s32 	%p1, %r2, 100;
	@%p1 bra 	$L__BB2_14;
	setp.ne.s32 	%p2, %r3, 1;
	mul.lo.s32 	%r7, %r2, 102;
	mul.wide.s32 	%rd5, %r7, 4;
	add.s64 	%rd2, %rd1, %rd5;
	@%p2 bra 	$L__BB2_3;
	ld.global.f32 	%f13, [%rd2+4];
	neg.f32 	%f33, %f13;
	bra.uni 	$L__BB2_4;
$L__BB2_3:
	ld.global.f32 	%f33, [%rd2+4];
$L__BB2_4:
	setp.ne.s32 	%p3, %r3, 1;
	st.global.f32 	[%rd2], %f33;
	@%p3 bra 	$L__BB2_6;
	ld.global.f32 	%f14, [%rd2+400];
	neg.f32 	%f34, %f14;
	bra.uni 	$L__BB2_7;
$L__BB2_6:
	ld.global.f32 	%f34, [%rd2+400];
$L__BB2_7:
	st.global.f32 	[%rd2+404], %f34;
	setp.ne.s32 	%p4, %r3, 2;
	mul.wide.s32 	%rd6, %r1, 4;
	add.s64 	%rd3, %rd1, %rd6;
	@%p4 bra 	$L__BB2_9;
	ld.global.f32 	%f15, [%rd3+412];
	neg.f32 	%f35, %f15;
	bra.uni 	$L__BB2_10;
$L__BB2_9:
	ld.global.f32 	%f35, [%rd3+412];
$L__BB2_10:
	setp.ne.s32 	%p5, %r3, 2;
	st.global.f32 	[%rd3+4], %f35;
	@%p5 bra 	$L__BB2_12;
	ld.global.f32 	%f16, [%rd3+40804];
	neg.f32 	%f36, %f16;
	bra.uni 	$L__BB2_13;
$L__BB2_12:
	ld.global.f32 	%f36, [%rd3+40804];
$L__BB2_13:
	st.global.f32 	[%rd3+41212], %f36;
$L__BB2_14:
	bar.sync 	0;
	setp.ne.s32 	%p6, %r1, 0;
	@%p6 bra 	$L__BB2_16;
	ld.global.f32 	%f17, [%rd1+4];
	ld.global.f32 	%f18, [%rd1+408];
	add.f32 	%f19, %f17, %f18;
	mul.f32 	%f20, %f19, 0f3F000000;
	st.global.f32 	[%rd1], %f20;
	ld.global.f32 	%f21, [%rd1+41212];
	ld.global.f32 	%f22, [%rd1+40800];
	add.f32 	%f23, %f21, %f22;
	mul.f32 	%f24, %f23, 0f3F000000;
	st.global.f32 	[%rd1+41208], %f24;
	ld.global.f32 	%f25, [%rd1+400];
	ld.global.f32 	%f26, [%rd1+812];
	add.f32 	%f27, %f25, %f26;
	mul.f32 	%f28, %f27, 0f3F000000;
	st.global.f32 	[%rd1+404], %f28;
	ld.global.f32 	%f29, [%rd1+41608];
	ld.global.f32 	%f30, [%rd1+41204];
	add.f32 	%f31, %f29, %f30;
	mul.f32 	%f32, %f31, 0f3F000000;
	st.global.f32 	[%rd1+41612], %f32;
$L__BB2_16:
	ret;

}
	// .globl	_Z13advect_kernelPfS_S_S_f
.visible .entry _Z13advect_kernelPfS_S_S_f(
	.param .u64 .ptr .align 1 _Z13advect_kernelPfS_S_S_f_param_0,
	.param .u64 .ptr .align 1 _Z13advect_kernelPfS_S_S_f_param_1,
	.param .u64 .ptr .align 1 _Z13advect_kernelPfS_S_S_f_param_2,
	.param .u64 .ptr .align 1 _Z13advect_kernelPfS_S_S_f_param_3,
	.param .f32 _Z13advect_kernelPfS_S_S_f_param_4
)
{
	.reg .pred 	%p<8>;
	.reg .b16 	%rs<5>;
	.reg .b32 	%r<19>;
	.reg .b32 	%f<32>;
	.reg .b64 	%rd<16>;

	ld.param.u64 	%rd1, [_Z13advect_kernelPfS_S_S_f_param_0];
	ld.param.u64 	%rd2, [_Z13advect_kernelPfS_S_S_f_param_1];
	ld.param.u64 	%rd3, [_Z13advect_kernelPfS_S_S_f_param_2];
	ld.param.u64 	%rd4, [_Z13advect_kernelPfS_S_S_f_param_3];
	ld.param.f32 	%f1, [_Z13advect_kernelPfS_S_S_f_param_4];
	mov.u32 	%r3, %ctaid.x;
	mov.u32 	%r4, %ntid.x;
	mov.u32 	%r5, %tid.x;
	mad.lo.s32 	%r1, %r3, %r4, %r5;
	mul.hi.s32 	%r6, %r1, -1600085855;
	add.s32 	%r7, %r6, %r1;
	shr.u32 	%r8, %r7, 31;
	shr.s32 	%r9, %r7, 6;
	add.s32 	%r10, %r9, %r8;
	mul.lo.s32 	%r11, %r10, 102;
	sub.s32 	%r2, %r1, %r11;
	add.s32 	%r12, %r2, -1;
	setp.gt.u32 	%p1, %r12, 99;
	add.s32 	%r13, %r1, -102;
	setp.gt.u32 	%p2, %r13, 10199;
	or.pred  	%p3, %p2, %p1;
	@%p3 bra 	$L__BB3_2;
	cvta.to.global.u64 	%rd5, %rd3;
	cvta.to.global.u64 	%rd6, %rd4;
	cvta.to.global.u64 	%rd7, %rd2;
	cvta.to.global.u64 	%rd8, %rd1;
	cvt.u16.u32 	%rs1, %r1;
	mul.hi.u16 	%rs2, %rs1, -24415;
	shr.u16 	%rs3, %rs2, 6;
	mul.f32 	%f2, %f1, 0f42C80000;
	cvt.rn.f32.u32 	%f3, %r2;
	mul.wide.u32 	%rd9, %r1, 4;
	add.s64 	%rd10, %rd5, %rd9;
	ld.global.f32 	%f4, [%rd10];
	mul.f32 	%f5, %f2, %f4;
	sub.f32 	%f6, %f3, %f5;
	cvt.rn.f32.u16 	%f7, %rs3;
	mul.lo.s16 	%rs4, %rs3, 102;
	cvt.u32.u16 	%r14, %rs4;
	add.s32 	%r15, %r2, %r14;
	mul.wide.u32 	%rd11, %r15, 4;
	add.s64 	%rd12, %rd6, %rd11;
	ld.global.f32 	%f8, [%rd12];
	mul.f32 	%f9, %f2, %f8;
	sub.f32 	%f10, %f7, %f9;
	setp.lt.f32 	%p4, %f6, 0f3F000000;
	selp.f32 	%f11, 0f3F000000, %f6, %p4;
	setp.gt.f32 	%p5, %f11, 0f42C90000;
	selp.f32 	%f12, 0f42C90000, %f11, %p5;
	cvt.rzi.s32.f32 	%r16, %f12;
	setp.lt.f32 	%p6, %f10, 0f3F000000;
	selp.f32 	%f13, 0f3F000000, %f10, %p6;
	setp.gt.f32 	%p7, %f13, 0f42C90000;
	selp.f32 	%f14, 0f42C90000, %f13, %p7;
	cvt.rzi.s32.f32 	%r17, %f14;
	cvt.rn.f32.s32 	%f15, %r16;
	sub.f32 	%f16, %f12, %f15;
	mov.f32 	%f17, 0f3F800000;
	sub.f32 	%f18, %f17, %f16;
	cvt.rn.f32.s32 	%f19, %r17;
	sub.f32 	%f20, %f14, %f19;
	sub.f32 	%f21, %f17, %f20;
	mad.lo.s32 	%r18, %r17, 102, %r16;
	mul.wide.s32 	%rd13, %r18, 4;
	add.s64 	%rd14, %rd7, %rd13;
	ld.global.f32 	%f22, [%rd14];
	mul.f32 	%f23, %f22, %f21;
	ld.global.f32 	%f24, [%rd14+408];
	fma.rn.f32 	%f25, %f24, %f20, %f23;
	ld.global.f32 	%f26, [%rd14+4];
	mul.f32 	%f27, %f26, %f21;
	ld.global.f32 	%f28, [%rd14+412];
	fma.rn.f32 	%f29, %f28, %f20, %f27;
	mul.f32 	%f30, %f16, %f29;
	fma.rn.f32 	%f31, %f18, %f25, %f30;
	add.s64 	%rd15, %rd8, %rd11;
	st.global.f32 	[%rd15], %f31;
$L__BB3_2:
	ret;

}
	// .globl	_Z18project_kernel_divPfS_S_S_
.visible .entry _Z18project_kernel_divPfS_S_S_(
	.param .u64 .ptr .align 1 _Z18project_kernel_divPfS_S_S__param_0,
	.param .u64 .ptr .align 1 _Z18project_kernel_divPfS_S_S__param_1,
	.param .u64 .ptr .align 1 _Z18project_kernel_divPfS_S_S__param_2,
	.param .u64 .ptr .align 1 _Z18project_kernel_divPfS_S_S__param_3
)
{
	.reg .pred 	%p<4>;
	.reg .b16 	%rs<6>;
	.reg .b32 	%r<19>;
	.reg .b32 	%f<9>;
	.reg .b64 	%rd<16>;

	ld.param.u64 	%rd1, [_Z18project_kernel_divPfS_S_S__param_0];
	ld.param.u64 	%rd2, [_Z18project_kernel_divPfS_S_S__param_1];
	ld.param.u64 	%rd3, [_Z18project_kernel_divPfS_S_S__param_2];
	ld.param.u64 	%rd4, [_Z18project_kernel_divPfS_S_S__param_3];
	mov.u32 	%r4, %ctaid.x;
	mov.u32 	%r5, %ntid.x;
	mov.u32 	%r6, %tid.x;
	mad.lo.s32 	%r1, %r4, %r5, %r6;
	mul.hi.s32 	%r7, %r1, -1600085855;
	add.s32 	%r8, %r7, %r1;
	shr.u32 	%r9, %r8, 31;
	shr.s32 	%r10, %r8, 6;
	add.s32 	%r11, %r10, %r9;
	mul.lo.s32 	%r12, %r11, 102;
	sub.s32 	%r2, %r1, %r12;
	add.s32 	%r3, %r2, -1;
	setp.gt.u32 	%p1, %r3, 99;
	add.s32 	%r13, %r1, -102;
	setp.gt.u32 	%p2, %r13, 10199;
	or.pred  	%p3, %p2, %p1;
	@%p3 bra 	$L__BB4_2;
	cvta.to.global.u64 	%rd5, %rd1;
	cvta.to.global.u64 	%rd6, %rd2;
	cvta.to.global.u64 	%rd7, %rd4;
	cvta.to.global.u64 	%rd8, %rd3;
	cvt.u16.u32 	%rs1, %r1;
	mul.hi.u16 	%rs2, %rs1, -24415;
	shr.u16 	%rs3, %rs2, 6;
	mul.lo.s16 	%rs4, %rs3, 102;
	sub.s16 	%rs5, %rs1, %rs4;
	cvt.u32.u16 	%r14, %rs5;
	sub.s32 	%r15, %r1, %r14;
	add.s32 	%r16, %r2, %r15;
	mul.wide.u32 	%rd9, %r16, 4;
	add.s64 	%rd10, %rd5, %rd9;
	ld.global.f32 	%f1, [%rd10+4];
	add.s32 	%r17, %r15, %r3;
	mul.wide.u32 	%rd11, %r17, 4;
	add.s64 	%rd12, %rd5, %rd11;
	ld.global.f32 	%f2, [%rd12];
	sub.f32 	%f3, %f1, %f2;
	add.s64 	%rd13, %rd6, %rd9;
	ld.global.f32 	%f4, [%rd13+408];
	add.f32 	%f5, %f3, %f4;
	ld.global.f32 	%f6, [%rd13+-408];
	sub.f32 	%f7, %f5, %f6;
	mul.f32 	%f8, %f7, 0fBBA3D70A;
	add.s64 	%rd14, %rd7, %rd9;
	st.global.f32 	[%rd14], %f8;
	add.s64 	%rd15, %rd8, %rd9;
	mov.b32 	%r18, 0;
	st.global.u32 	[%rd15], %r18;
$L__BB4_2:
	ret;

}
	// .globl	_Z17project_kernel_UVPfS_S_
.visible .entry _Z17project_kernel_UVPfS_S_(
	.param .u64 .ptr .align 1 _Z17project_kernel_UVPfS_S__param_0,
	.param .u64 .ptr .align 1 _Z17project_kernel_UVPfS_S__param_1,
	.param .u64 .ptr .align 1 _Z17project_kernel_UVPfS_S__param_2
)
{
	.reg .pred 	%p<4>;
	.reg .b16 	%rs<6>;
	.reg .b32 	%r<18>;
	.reg .b32 	%f<13>;
	.reg .b64 	%rd<14>;

	ld.param.u64 	%rd1, [_Z17project_kernel_UVPfS_S__param_0];
	ld.param.u64 	%rd2, [_Z17project_kernel_UVPfS_S__param_1];
	ld.param.u64 	%rd3, [_Z17project_kernel_UVPfS_S__param_2];
	mov.u32 	%r4, %ctaid.x;
	mov.u32 	%r5, %ntid.x;
	mov.u32 	%r6, %tid.x;
	mad.lo.s32 	%r1, %r4, %r5, %r6;
	mul.hi.s32 	%r7, %r1, -1600085855;
	add.s32 	%r8, %r7, %r1;
	shr.u32 	%r9, %r8, 31;
	shr.s32 	%r10, %r8, 6;
	add.s32 	%r11, %r10, %r9;
	mul.lo.s32 	%r12, %r11, 102;
	sub.s32 	%r2, %r1, %r12;
	add.s32 	%r3, %r2, -1;
	setp.gt.u32 	%p1, %r3, 99;
	add.s32 	%r13, %r1, -102;
	setp.gt.u32 	%p2, %r13, 10199;
	or.pred  	%p3, %p2, %p1;
	@%p3 bra 	$L__BB5_2;
	cvta.to.global.u64 	%rd4, %rd3;
	cvta.to.global.u64 	%rd5, %rd1;
	cvta.to.global.u64 	%rd6, %rd2;
	cvt.u16.u32 	%rs1, %r1;
	mul.hi.u16 	%rs2, %rs1, -24415;
	shr.u16 	%rs3, %rs2, 6;
	mul.lo.s16 	%rs4, %rs3, 102;
	sub.s16 	%rs5, %rs1, %rs4;
	cvt.u32.u16 	%r14, %rs5;
	sub.s32 	%r15, %r1, %r14;
	add.s32 	%r16, %r2, %r15;
	mul.wide.u32 	%rd7, %r16, 4;
	add.s64 	%rd8, %rd4, %rd7;
	ld.global.f32 	%f1, [%rd8+4];
	add.s32 	%r17, %r15, %r3;
	mul.wide.u32 	%rd9, %r17, 4;
	add.s64 	%rd10, %rd4, %rd9;
	ld.global.f32 	%f2, [%rd10];
	sub.f32 	%f3, %f1, %f2;
	mul.f32 	%f4, %f3, 0f42480000;
	mul.wide.u32 	%rd11, %r1, 4;
	add.s64 	%rd12, %rd5, %rd11;
	ld.global.f32 	%f5, [%rd12];
	sub.f32 	%f6, %f5, %f4;
	st.global.f32 	[%rd12], %f6;
	ld.global.f32 	%f7, [%rd8+408];
	ld.global.f32 	%f8, [%rd8+-408];
	sub.f32 	%f9, %f7, %f8;
	mul.f32 	%f10, %f9, 0f42480000;
	add.s64 	%rd13, %rd6, %rd7;
	ld.global.f32 	%f11, [%rd13];
	sub.f32 	%f12, %f11, %f10;
	st.global.f32 	[%rd13], %f12;
$L__BB5_2:
	ret;

}


// ===== COMPILED SASS (sm_100) =====

	.target	sm_100

	.elftype	@"ET_EXEC"


//--------------------- .note.nv.tkinfo           --------------------------
	.section	.note.nv.tkinfo,"",@"SHT_NOTE"
	.sectionflags	@"SHF_NOTE_NV_TKINFO"
	.tkinfo
        /*0018*/ 	.word	0x00000002
        /*0030*/ 	.string	""
        /*0030*/ 	.string	"ptxas"
        /*0030*/ 	.string	"Cuda compilation tools, release 13.0, V13.0.88"
        /*0030*/ 	.string	"Build cuda_13.0.r13.0/compiler.36424714_0"
        /*0030*/ 	.string	"-arch sm_100 -m 64 "



//--------------------- .note.nv.cuinfo           --------------------------
	.section	.note.nv.cuinfo,"",@"SHT_NOTE"
	.sectionflags	@"SHF_NOTE_NV_CUINFO"
        /*0018*/ 	.short	0x0002
        /*001a*/ 	.short	0x0064
        /*001c*/ 	.short	0x0082
	.zero		2


//--------------------- .nv.info                  --------------------------
	.section	.nv.info,"",@"SHT_CUDA_INFO"
	.align	4


	//----- nvinfo : EIATTR_REGCOUNT
	.align		4
        /*0000*/ 	.byte	0x04, 0x2f
        /*0002*/ 	.short	(.L_1 - .L_0)
	.align		4
.L_0:
        /*0004*/ 	.word	index@(_Z17add_source_kernelPfS_f)
        /*0008*/ 	.word	0x0000000a


	//----- nvinfo : EIATTR_FRAME_SIZE
	.align		4
.L_1:
        /*000c*/ 	.byte	0x04, 0x11
        /*000e*/ 	.short	(.L_3 - .L_2)
	.align		4
.L_2:
        /*0010*/ 	.word	index@(_Z17add_source_kernelPfS_f)
        /*0014*/ 	.word	0x00000000


	//----- nvinfo : EIATTR_REGCOUNT
	.align		4
.L_3:
        /*0018*/ 	.byte	0x04, 0x2f
        /*001a*/ 	.short	(.L_5 - .L_4)
	.align		4
.L_4:
        /*001c*/ 	.word	index@(_Z16lin_solve_kernelPfS_ff)
        /*0020*/ 	.word	0x00000010


	//----- nvinfo : EIATTR_FRAME_SIZE
	.align		4
.L_5:
        /*0024*/ 	.byte	0x04, 0x11
        /*0026*/ 	.short	(.L_7 - .L_6)
	.align		4
.L_6:
        /*0028*/ 	.word	index@($__internal_0_$__cuda_sm3x_div_rn_noftz_f32_slowpath)
        /*002c*/ 	.word	0x00000000


	//----- nvinfo : EIATTR_FRAME_SIZE
	.align		4
.L_7:
        /*0030*/ 	.byte	0x04, 0x11
        /*0032*/ 	.short	(.L_9 - .L_8)
	.align		4
.L_8:
        /*0034*/ 	.word	index@(_Z16lin_solve_kernelPfS_ff)
        /*0038*/ 	.word	0x00000000


	//----- nvinfo : EIATTR_REGCOUNT
	.align		4
.L_9:
        /*003c*/ 	.byte	0x04, 0x2f
        /*003e*/ 	.short	(.L_11 - .L_10)
	.align		4
.L_10:
        /*0040*/ 	.word	index@(_Z14set_bnd_kerneliPf)
        /*0044*/ 	.word	0x00000010


	//----- nvinfo : EIATTR_FRAME_SIZE
	.align		4
.L_11:
        /*0048*/ 	.byte	0x04, 0x11
        /*004a*/ 	.short	(.L_13 - .L_12)
	.align		4
.L_12:
        /*004c*/ 	.word	index@(_Z14set_bnd_kerneliPf)
        /*0050*/ 	.word	0x00000000


	//----- nvinfo : EIATTR_REGCOUNT
	.align		4
.L_13:
        /*0054*/ 	.byte	0x04, 0x2f
        /*0056*/ 	.short	(.L_15 - .L_14)
	.align		4
.L_14:
        /*0058*/ 	.word	index@(_Z13advect_kernelPfS_S_S_f)
        /*005c*/ 	.word	0x00000012


	//----- nvinfo : EIATTR_FRAME_SIZE
	.align		4
.L_15:
        /*0060*/ 	.byte	0x04, 0x11
        /*0062*/ 	.short	(.L_17 - .L_16)
	.align		4
.L_16:
        /*0064*/ 	.word	index@(_Z13advect_kernelPfS_S_S_f)
        /*0068*/ 	.word	0x00000000


	//----- nvinfo : EIATTR_REGCOUNT
	.align		4
.L_17:
        /*006c*/ 	.byte	0x04, 0x2f
        /*006e*/ 	.short	(.L_19 - .L_18)
	.align		4
.L_18:
        /*0070*/ 	.word	index@(_Z18project_kernel_divPfS_S_S_)
        /*0074*/ 	.word	0x00000014


	//----- nvinfo : EIATTR_FRAME_SIZE
	.align		4
.L_19:
        /*0078*/ 	.byte	0x04, 0x11
        /*007a*/ 	.short	(.L_21 - .L_20)
	.align		4
.L_20:
        /*007c*/ 	.word	index@(_Z18project_kernel_divPfS_S_S_)
        /*0080*/ 	.word	0x00000000


	//----- nvinfo : EIATTR_REGCOUNT
	.align		4
.L_21:
        /*0084*/ 	.byte	0x04, 0x2f
        /*0086*/ 	.short	(.L_23 - .L_22)
	.align		4
.L_22:
        /*0088*/ 	.word	index@(_Z17project_kernel_UVPfS_S_)
        /*008c*/ 	.word	0x00000012


	//----- nvinfo : EIATTR_FRAME_SIZE
	.align		4
.L_23:
        /*0090*/ 	.byte	0x04, 0x11
        /*0092*/ 	.short	(.L_25 - .L_24)
	.align		4
.L_24:
        /*0094*/ 	.word	index@(_Z17project_kernel_UVPfS_S_)
        /*0098*/ 	.word	0x00000000


	//----- nvinfo : EIATTR_MIN_STACK_SIZE
	.align		4
.L_25:
        /*009c*/ 	.byte	0x04, 0x12
        /*009e*/ 	.short	(.L_27 - .L_26)
	.align		4
.L_26:
        /*00a0*/ 	.word	index@(_Z17project_kernel_UVPfS_S_)
        /*00a4*/ 	.word	0x00000000


	//----- nvinfo : EIATTR_MIN_STACK_SIZE
	.align		4
.L_27:
        /*00a8*/ 	.byte	0x04, 0x12
        /*00aa*/ 	.short	(.L_29 - .L_28)
	.align		4
.L_28:
        /*00ac*/ 	.word	index@(_Z18project_kernel_divPfS_S_S_)
        /*00b0*/ 	.word	0x00000000


	//----- nvinfo : EIATTR_MIN_STACK_SIZE
	.align		4
.L_29:
        /*00b4*/ 	.byte	0x04, 0x12
        /*00b6*/ 	.short	(.L_31 - .L_30)
	.align		4
.L_30:
        /*00b8*/ 	.word	index@(_Z13advect_kernelPfS_S_S_f)
        /*00bc*/ 	.word	0x00000000


	//----- nvinfo : EIATTR_MIN_STACK_SIZE
	.align		4
.L_31:
        /*00c0*/ 	.byte	0x04, 0x12
        /*00c2*/ 	.short	(.L_33 - .L_32)
	.align		4
.L_32:
        /*00c4*/ 	.word	index@(_Z14set_bnd_kerneliPf)
        /*00c8*/ 	.word	0x00000000


	//----- nvinfo : EIATTR_MIN_STACK_SIZE
	.align		4
.L_33:
        /*00cc*/ 	.byte	0x04, 0x12
        /*00ce*/ 	.short	(.L_35 - .L_34)
	.align		4
.L_34:
        /*00d0*/ 	.word	index@(_Z16lin_solve_kernelPfS_ff)
        /*00d4*/ 	.word	0x00000000


	//----- nvinfo : EIATTR_MIN_STACK_SIZE
	.align		4
.L_35:
        /*00d8*/ 	.byte	0x04, 0x12
        /*00da*/ 	.short	(.L_37 - .L_36)
	.align		4
.L_36:
        /*00dc*/ 	.word	index@(_Z17add_source_kernelPfS_f)
        /*00e0*/ 	.word	0x00000000
.L_37:


//--------------------- .nv.compat                --------------------------
	.section	.nv.compat,"",@"SHT_CUDA_COMPAT_INFO"
	.align	4
        /*0000*/ 	.byte	0x02, 0x09, 0x00, 0x00, 0x02, 0x02, 0x01, 0x00, 0x02, 0x05, 0x05, 0x00, 0x03, 0x07, 0x01, 0x01
        /*0010*/ 	.byte	0x02, 0x03, 0x00, 0x00, 0x02, 0x06, 0x01, 0x00, 0x04, 0x0b, 0x08, 0x00, 0x01, 0x00, 0x00, 0x00
        /*0020*/ 	.byte	0x00, 0x00, 0x00, 0x00


//--------------------- .nv.info._Z17project_kernel_UVPfS_S_ --------------------------
	.section	.nv.info._Z17project_kernel_UVPfS_S_,"",@"SHT_CUDA_INFO"
	.sectionflags	@""
	.align	4


	//----- nvinfo : EIATTR_CUDA_API_VERSION
	.align		4
        /*0000*/ 	.byte	0x04, 0x37
        /*0002*/ 	.short	(.L_39 - .L_38)
.L_38:
        /*0004*/ 	.word	0x00000082


	//----- nvinfo : EIATTR_KPARAM_INFO
	.align		4
.L_39:
        /*0008*/ 	.byte	0x04, 0x17
        /*000a*/ 	.short	(.L_41 - .L_40)
.L_40:
        /*000c*/ 	.word	0x00000000
        /*0010*/ 	.short	0x0002
        /*0012*/ 	.short	0x0010
        /*0014*/ 	.byte	0x00, 0xf5, 0x21, 0x00


	//----- nvinfo : EIATTR_KPARAM_INFO
	.align		4
.L_41:
        /*0018*/ 	.byte	0x04, 0x17
        /*001a*/ 	.short	(.L_43 - .L_42)
.L_42:
        /*001c*/ 	.word	0x00000000
        /*0020*/ 	.short	0x0001
        /*0022*/ 	.short	0x0008
        /*0024*/ 	.byte	0x00, 0xf5, 0x21, 0x00


	//----- nvinfo : EIATTR_KPARAM_INFO
	.align		4
.L_43:
        /*0028*/ 	.byte	0x04, 0x17
        /*002a*/ 	.short	(.L_45 - .L_44)
.L_44:
        /*002c*/ 	.word	0x00000000
        /*0030*/ 	.short	0x0000
        /*0032*/ 	.short	0x0000
        /*0034*/ 	.byte	0x00, 0xf5, 0x21, 0x00


	//----- nvinfo : EIATTR_SPARSE_MMA_MASK
	.align		4
.L_45:
        /*0038*/ 	.byte	0x03, 0x50
        /*003a*/ 	.short	0x0000


	//----- nvinfo : EIATTR_MAXREG_COUNT
	.align		4
        /*003c*/ 	.byte	0x03, 0x1b
        /*003e*/ 	.short	0x00ff


	//----- nvinfo : EIATTR_MERCURY_ISA_VERSION
	.align		4
        /*0040*/ 	.byte	0x03, 0x5f
        /*0042*/ 	.short	0x0101


	//----- nvinfo : EIATTR_VRC_CTA_INIT_COUNT
	.align		4
        /*0044*/ 	.byte	0x02, 0x4a
	.zero		1
	.zero		1


	//----- nvinfo : EIATTR_EXIT_INSTR_OFFSETS
	.align		4
        /*0048*/ 	.byte	0x04, 0x1c
        /*004a*/ 	.short	(.L_47 - .L_46)


	//   ....[0]....
.L_46:
        /*004c*/ 	.word	0x000000e0


	//   ....[1]....
        /*0050*/ 	.word	0x000002f0


	//----- nvinfo : EIATTR_CBANK_PARAM_SIZE
	.align		4
.L_47:
        /*0054*/ 	.byte	0x03, 0x19
        /*0056*/ 	.short	0x0018


	//----- nvinfo : EIATTR_PARAM_CBANK
	.align		4
        /*0058*/ 	.byte	0x04, 0x0a
        /*005a*/ 	.short	(.L_49 - .L_48)
	.align		4
.L_48:
        /*005c*/ 	.word	index@(.nv.constant0._Z17project_kernel_UVPfS_S_)
        /*0060*/ 	.short	0x0380
        /*0062*/ 	.short	0x0018


	//----- nvinfo : EIATTR_SW_WAR
	.align		4
.L_49:
        /*0064*/ 	.byte	0x04, 0x36
        /*0066*/ 	.short	(.L_51 - .L_50)
.L_50:
        /*0068*/ 	.word	0x00000008
.L_51:


//--------------------- .nv.info._Z18project_kernel_divPfS_S_S_ --------------------------
	.section	.nv.info._Z18project_kernel_divPfS_S_S_,"",@"SHT_CUDA_INFO"
	.sectionflags	@""
	.align	4


	//----- nvinfo : EIATTR_CUDA_API_VERSION
	.align		4
        /*0000*/ 	.byte	0x04, 0x37
        /*0002*/ 	.short	(.L_53 - .L_52)
.L_52:
        /*0004*/ 	.word	0x00000082


	//----- nvinfo : EIATTR_KPARAM_INFO
	.align		4
.L_53:
        /*0008*/ 	.byte	0x04, 0x17
        /*000a*/ 	.short	(.L_55 - .L_54)
.L_54:
        /*000c*/ 	.word	0x00000000
        /*0010*/ 	.short	0x0003
        /*0012*/ 	.short	0x0018
        /*0014*/ 	.byte	0x00, 0xf5, 0x21, 0x00


	//----- nvinfo : EIATTR_KPARAM_INFO
	.align		4
.L_55:
        /*0018*/ 	.byte	0x04, 0x17
        /*001a*/ 	.short	(.L_57 - .L_56)
.L_56:
        /*001c*/ 	.word	0x00000000
        /*0020*/ 	.short	0x0002
        /*0022*/ 	.short	0x0010
        /*0024*/ 	.byte	0x00, 0xf5, 0x21, 0x00


	//----- nvinfo : EIATTR_KPARAM_INFO
	.align		4
.L_57:
        /*0028*/ 	.byte	0x04, 0x17
        /*002a*/ 	.short	(.L_59 - .L_58)
.L_58:
        /*002c*/ 	.word	0x00000000
        /*0030*/ 	.short	0x0001
        /*0032*/ 	.short	0x0008
        /*0034*/ 	.byte	0x00, 0xf5, 0x21, 0x00


	//----- nvinfo : EIATTR_KPARAM_INFO
	.align		4
.L_59:
        /*0038*/ 	.byte	0x04, 0x17
        /*003a*/ 	.short	(.L_61 - .L_60)
.L_60:
        /*003c*/ 	.word	0x00000000
        /*0040*/ 	.short	0x0000
        /*0042*/ 	.short	0x0000
        /*0044*/ 	.byte	0x00, 0xf5, 0x21, 0x00


	//----- nvinfo : EIATTR_SPARSE_MMA_MASK
	.align		4
.L_61:
        /*0048*/ 	.byte	0x03, 0x50
        /*004a*/ 	.short	0x0000


	//----- nvinfo : EIATTR_MAXREG_COUNT
	.align		4
        /*004c*/ 	.byte	0x03, 0x1b
        /*004e*/ 	.short	0x00ff


	//----- nvinfo : EIATTR_MERCURY_ISA_VERSION
	.align		4
        /*0050*/ 	.byte	0x03, 0x5f
        /*0052*/ 	.short	0x0101


	//----- nvinfo : EIATTR_VRC_CTA_INIT_COUNT
	.align		4
        /*0054*/ 	.byte	0x02, 0x4a
	.zero		1
	.zero		1


	//----- nvinfo : EIATTR_EXIT_INSTR_OFFSETS
	.align		4
        /*0058*/ 	.byte	0x04, 0x1c
        /*005a*/ 	.short	(.L_63 - .L_62)


	//   ....[0]....
.L_62:
        /*005c*/ 	.word	0x000000e0


	//   ....[1]....
        /*0060*/ 	.word	0x000002f0


	//----- nvinfo : EIATTR_CBANK_PARAM_SIZE
	.align		4
.L_63:
        /*0064*/ 	.byte	0x03, 0x19
        /*0066*/ 	.short	0x0020


	//----- nvinfo : EIATTR_PARAM_CBANK
	.align		4
        /*0068*/ 	.byte	0x04, 0x0a
        /*006a*/ 	.short	(.L_65 - .L_64)
	.align		4
.L_64:
        /*006c*/ 	.word	index@(.nv.constant0._Z18project_kernel_divPfS_S_S_)
        /*0070*/ 	.short	0x0380
        /*0072*/ 	.short	0x0020


	//----- nvinfo : EIATTR_SW_WAR
	.align		4
.L_65:
        /*0074*/ 	.byte	0x04, 0x36
        /*0076*/ 	.short	(.L_67 - .L_66)
.L_66:
        /*0078*/ 	.word	0x00000008
.L_67:


//--------------------- .nv.info._Z13advect_kernelPfS_S_S_f --------------------------
	.section	.nv.info._Z13advect_kernelPfS_S_S_f,"",@"SHT_CUDA_INFO"
	.sectionflags	@""
	.align	4


	//----- nvinfo : EIATTR_CUDA_API_VERSION
	.align		4
        /*0000*/ 	.byte	0x04, 0x37
        /*0002*/ 	.short	(.L_69 - .L_68)
.L_68:
        /*0004*/ 	.word	0x00000082


	//----- nvinfo : EIATTR_KPARAM_INFO
	.align		4
.L_69:
        /*0008*/ 	.byte	0x04, 0x17
        /*000a*/ 	.short	(.L_71 - .L_70)
.L_70:
        /*000c*/ 	.word	0x00000000
        /*0010*/ 	.short	0x0004
        /*0012*/ 	.short	0x0020
        /*0014*/ 	.byte	0x00, 0xf0, 0x11, 0x00


	//----- nvinfo : EIATTR_KPARAM_INFO
	.align		4
.L_71:
        /*0018*/ 	.byte	0x04, 0x17
        /*001a*/ 	.short	(.L_73 - .L_72)
.L_72:
        /*001c*/ 	.word	0x00000000
        /*0020*/ 	.short	0x0003
        /*0022*/ 	.short	0x0018
        /*0024*/ 	.byte	0x00, 0xf5, 0x21, 0x00


	//----- nvinfo : EIATTR_KPARAM_INFO
	.align		4
.L_73:
        /*0028*/ 	.byte	0x04, 0x17
        /*002a*/ 	.short	(.L_75 - .L_74)
.L_74:
        /*002c*/ 	.word	0x00000000
        /*0030*/ 	.short	0x0002
        /*0032*/ 	.short	0x0010
        /*0034*/ 	.byte	0x00, 0xf5, 0x21, 0x00


	//----- nvinfo : EIATTR_KPARAM_INFO
	.align		4
.L_75:
        /*0038*/ 	.byte	0x04, 0x17
        /*003a*/ 	.short	(.L_77 - .L_76)
.L_76:
        /*003c*/ 	.word	0x00000000
        /*0040*/ 	.short	0x0001
        /*0042*/ 	.short	0x0008
        /*0044*/ 	.byte	0x00, 0xf5, 0x21, 0x00


	//----- nvinfo : EIATTR_KPARAM_INFO
	.align		4
.L_77:
        /*0048*/ 	.byte	0x04, 0x17
        /*004a*/ 	.short	(.L_79 - .L_78)
.L_78:
        /*004c*/ 	.word	0x00000000
        /*0050*/ 	.short	0x0000
        /*0052*/ 	.short	0x0000
        /*0054*/ 	.byte	0x00, 0xf5, 0x21, 0x00


	//----- nvinfo : EIATTR_SPARSE_MMA_MASK
	.align		4
.L_79:
        /*0058*/ 	.byte	0x03, 0x50
        /*005a*/ 	.short	0x0000


	//----- nvinfo : EIATTR_MAXREG_COUNT
	.align		4
        /*005c*/ 	.byte	0x03, 0x1b
        /*005e*/ 	.short	0x00ff


	//----- nvinfo : EIATTR_MERCURY_ISA_VERSION
	.align		4
        /*0060*/ 	.byte	0x03, 0x5f
        /*0062*/ 	.short	0x0101


	//----- nvinfo : EIATTR_VRC_CTA_INIT_COUNT
	.align		4
        /*0064*/ 	.byte	0x02, 0x4a
	.zero		1
	.zero		1


	//----- nvinfo : EIATTR_EXIT_INSTR_OFFSETS
	.align		4
        /*0068*/ 	.byte	0x04, 0x1c
        /*006a*/ 	.short	(.L_81 - .L_80)


	//   ....[0]....
.L_80:
        /*006c*/ 	.word	0x000000e0


	//   ....[1]....
        /*0070*/ 	.word	0x000003f0


	//----- nvinfo : EIATTR_CBANK_PARAM_SIZE
	.align		4
.L_81:
        /*0074*/ 	.byte	0x03, 0x19
        /*0076*/ 	.short	0x0024


	//----- nvinfo : EIATTR_PARAM_CBANK
	.align		4
        /*0078*/ 	.byte	0x04, 0x0a
        /*007a*/ 	.short	(.L_83 - .L_82)
	.align		4
.L_82:
        /*007c*/ 	.word	index@(.nv.constant0._Z13advect_kernelPfS_S_S_f)
        /*0080*/ 	.short	0x0380
        /*0082*/ 	.short	0x0024


	//----- nvinfo : EIATTR_SW_WAR
	.align		4
.L_83:
        /*0084*/ 	.byte	0x04, 0x36
        /*0086*/ 	.short	(.L_85 - .L_84)
.L_84:
        /*0088*/ 	.word	0x00000008
.L_85:


//--------------------- .nv.info._Z14set_bnd_kerneliPf --------------------------
	.section	.nv.info._Z14set_bnd_kerneliPf,"",@"SHT_CUDA_INFO"
	.sectionflags	@""
	.align	4


	//----- nvinfo : EIATTR_CUDA_API_VERSION
	.align		4
        /*0000*/ 	.byte	0x04, 0x37
        /*0002*/ 	.short	(.L_87 - .L_86)
.L_86:
        /*0004*/ 	.word	0x00000082


	//----- nvinfo : EIATTR_KPARAM_INFO
	.align		4
.L_87:
        /*0008*/ 	.byte	0x04, 0x17
        /*000a*/ 	.short	(.L_89 - .L_88)
.L_88:
        /*000c*/ 	.word	0x00000000
        /*0010*/ 	.short	0x0001
        /*0012*/ 	.short	0x0008
        /*0014*/ 	.byte	0x00, 0xf5, 0x21, 0x00


	//----- nvinfo : EIATTR_KPARAM_INFO
	.align		4
.L_89:
        /*0018*/ 	.byte	0x04, 0x17
        /*001a*/ 	.short	(.L_91 - .L_90)
.L_90:
        /*001c*/ 	.word	0x00000000
        /*0020*/ 	.short	0x0000
        /*0022*/ 	.short	0x0000
        /*0024*/ 	.byte	0x00, 0xf0, 0x11, 0x00


	//----- nvinfo : EIATTR_SPARSE_MMA_MASK
	.align		4
.L_91:
        /*0028*/ 	.byte	0x03, 0x50
        /*002a*/ 	.short	0x0000


	//----- nvinfo : EIATTR_MAXREG_COUNT
	.align		4
        /*002c*/ 	.byte	0x03, 0x1b
        /*002e*/ 	.short	0x00ff


	//----- nvinfo : EIATTR_NUM_BARRIERS
	.align		4
        /*0030*/ 	.byte	0x02, 0x4c
        /*0032*/ 	.byte	0x01
	.zero		1


	//----- nvinfo : EIATTR_MERCURY_ISA_VERSION
	.align		4
        /*0034*/ 	.byte	0x03, 0x5f
        /*0036*/ 	.short	0x0101


	//----- nvinfo : EIATTR_VRC_CTA_INIT_COUNT
	.align		4
        /*0038*/ 	.byte	0x02, 0x4a
	.zero		1
	.zero		1


	//----- nvinfo : EIATTR_EXIT_INSTR_OFFSETS
	.align		4
        /*003c*/ 	.byte	0x04, 0x1c
        /*003e*/ 	.short	(.L_93 - .L_92)


	//   ....[0]....
.L_92:
        /*0040*/ 	.word	0x00000250


	//   ....[1]....
        /*0044*/ 	.word	0x000003b0


	//----- nvinfo : EIATTR_CRS_STACK_SIZE
	.align		4
.L_93:
        /*0048*/ 	.byte	0x04, 0x1e
        /*004a*/ 	.short	(.L_95 - .L_94)
.L_94:
        /*004c*/ 	.word	0x00000000


	//----- nvinfo : EIATTR_CBANK_PARAM_SIZE
	.align		4
.L_95:
        /*0050*/ 	.byte	0x03, 0x19
        /*0052*/ 	.short	0x0010


	//----- nvinfo : EIATTR_PARAM_CBANK
	.align		4
        /*0054*/ 	.byte	0x04, 0x0a
        /*0056*/ 	.short	(.L_97 - .L_96)
	.align		4
.L_96:
        /*0058*/ 	.word	index@(.nv.constant0._Z14set_bnd_kerneliPf)
        /*005c*/ 	.short	0x0380
        /*005e*/ 	.short	0x0010


	//----- nvinfo : EIATTR_SW_WAR
	.align		4
.L_97:
        /*0060*/ 	.byte	0x04, 0x36
        /*0062*/ 	.short	(.L_99 - .L_98)
.L_98:
        /*0064*/ 	.word	0x00000008
.L_99:


//--------------------- .nv.info._Z16lin_solve_kernelPfS_ff --------------------------
	.section	.nv.info._Z16lin_solve_kernelPfS_ff,"",@"SHT_CUDA_INFO"
	.sectionflags	@""
	.align	4


	//----- nvinfo : EIATTR_CUDA_API_VERSION
	.align		4
        /*0000*/ 	.byte	0x04, 0x37
        /*0002*/ 	.short	(.L_101 - .L_100)
.L_100:
        /*0004*/ 	.word	0x00000082


	//----- nvinfo : EIATTR_KPARAM_INFO
	.align		4
.L_101:
        /*0008*/ 	.byte	0x04, 0x17
        /*000a*/ 	.short	(.L_103 - .L_102)
.L_102:
        /*000c*/ 	.word	0x00000000
        /*0010*/ 	.short	0x0003
        /*0012*/ 	.short	0x0014
        /*0014*/ 	.byte	0x00, 0xf0, 0x11, 0x00


	//----- nvinfo : EIATTR_KPARAM_INFO
	.align		4
.L_103:
        /*0018*/ 	.byte	0x04, 0x17
        /*001a*/ 	.short	(.L_105 - .L_104)
.L_104:
        /*001c*/ 	.word	0x00000000
        /*0020*/ 	.short	0x0002
        /*0022*/ 	.short	0x0010
        /*0024*/ 	.byte	0x00, 0xf0, 0x11, 0x00


	//----- nvinfo : EIATTR_KPARAM_INFO
	.align		4
.L_105:
        /*0028*/ 	.byte	0x04, 0x17
        /*002a*/ 	.short	(.L_107 - .L_106)
.L_106:
        /*002c*/ 	.word	0x00000000
        /*0030*/ 	.short	0x0001
        /*0032*/ 	.short	0x0008
        /*0034*/ 	.byte	0x00, 0xf5, 0x21, 0x00


	//----- nvinfo : EIATTR_KPARAM_INFO
	.align		4
.L_107:
        /*0038*/ 	.byte	0x04, 0x17
        /*003a*/ 	.short	(.L_109 - .L_108)
.L_108:
        /*003c*/ 	.word	0x00000000
        /*0040*/ 	.short	0x0000
        /*0042*/ 	.short	0x0000
        /*0044*/ 	.byte	0x00, 0xf5, 0x21, 0x00


	//----- nvinfo : EIATTR_SPARSE_MMA_MASK
	.align		4
.L_109:
        /*0048*/ 	.byte	0x03, 0x50
        /*004a*/ 	.short	0x0000


	//----- nvinfo : EIATTR_MAXREG_COUNT
	.align		4
        /*004c*/ 	.byte	0x03, 0x1b
        /*004e*/ 	.short	0x00ff


	//----- nvinfo : EIATTR_MERCURY_ISA_VERSION
	.align		4
        /*0050*/ 	.byte	0x03, 0x5f
        /*0052*/ 	.short	0x0101


	//----- nvinfo : EIATTR_VRC_CTA_INIT_COUNT
	.align		4
        /*0054*/ 	.byte	0x02, 0x4a
	.zero		1
	.zero		1


	//----- nvinfo : EIATTR_EXIT_INSTR_OFFSETS
	.align		4
        /*0058*/ 	.byte	0x04, 0x1c
        /*005a*/ 	.short	(.L_111 - .L_110)


	//   ....[0]....
.L_110:
        /*005c*/ 	.word	0x000000e0


	//   ....[1]....
        /*0060*/ 	.word	0x00000390


	//----- nvinfo : EIATTR_CRS_STACK_SIZE
	.align		4
.L_111:
        /*0064*/ 	.byte	0x04, 0x1e
        /*0066*/ 	.short	(.L_113 - .L_112)
.L_112:
        /*0068*/ 	.word	0x00000000


	//----- nvinfo : EIATTR_CBANK_PARAM_SIZE
	.align		4
.L_113:
        /*006c*/ 	.byte	0x03, 0x19
        /*006e*/ 	.short	0x0018


	//----- nvinfo : EIATTR_PARAM_CBANK
	.align		4
        /*0070*/ 	.byte	0x04, 0x0a
        /*0072*/ 	.short	(.L_115 - .L_114)
	.align		4
.L_114:
        /*0074*/ 	.word	index@(.nv.constant0._Z16lin_solve_kernelPfS_ff)
        /*0078*/ 	.short	0x0380
        /*007a*/ 	.short	0x0018


	//----- nvinfo : EIATTR_SW_WAR
	.align		4
.L_115:
        /*007c*/ 	.byte	0x04, 0x36
        /*007e*/ 	.short	(.L_117 - .L_116)
.L_116:
        /*0080*/ 	.word	0x00000008
.L_117:


//--------------------- .nv.info._Z17add_source_kernelPfS_f --------------------------
	.section	.nv.info._Z17add_source_kernelPfS_f,"",@"SHT_CUDA_INFO"
	.sectionflags	@""
	.align	4


	//----- nvinfo : EIATTR_CUDA_API_VERSION
	.align		4
        /*0000*/ 	.byte	0x04, 0x37
        /*0002*/ 	.short	(.L_119 - .L_118)
.L_118:
        /*0004*/ 	.word	0x00000082


	//----- nvinfo : EIATTR_KPARAM_INFO
	.align		4
.L_119:
        /*0008*/ 	.byte	0x04, 0x17
        /*000a*/ 	.short	(.L_121 - .L_120)
.L_120:
        /*000c*/ 	.word	0x00000000
        /*0010*/ 	.short	0x0002
        /*0012*/ 	.short	0x0010
        /*0014*/ 	.byte	0x00, 0xf0, 0x11, 0x00


	//----- nvinfo : EIATTR_KPARAM_INFO
	.align		4
.L_121:
        /*0018*/ 	.byte	0x04, 0x17
        /*001a*/ 	.short	(.L_123 - .L_122)
.L_122:
        /*001c*/ 	.word	0x00000000
        /*0020*/ 	.short	0x0001
        /*0022*/ 	.short	0x0008
        /*0024*/ 	.byte	0x00, 0xf5, 0x21, 0x00


	//----- nvinfo : EIATTR_KPARAM_INFO
	.align		4
.L_123:
        /*0028*/ 	.byte	0x04, 0x17
        /*002a*/ 	.short	(.L_125 - .L_124)
.L_124:
        /*002c*/ 	.word	0x00000000
        /*0030*/ 	.short	0x0000
        /*0032*/ 	.short	0x0000
        /*0034*/ 	.byte	0x00, 0xf5, 0x21, 0x00


	//----- nvinfo : EIATTR_SPARSE_MMA_MASK
	.align		4
.L_125:
        /*0038*/ 	.byte	0x03, 0x50
        /*003a*/ 	.short	0x0000


	//----- nvinfo : EIATTR_MAXREG_COUNT
	.align		4
        /*003c*/ 	.byte	0x03, 0x1b
        /*003e*/ 	.short	0x00ff


	//----- nvinfo : EIATTR_MERCURY_ISA_VERSION
	.align		4
        /*0040*/ 	.byte	0x03, 0x5f
        /*0042*/ 	.short	0x0101


	//----- nvinfo : EIATTR_VRC_CTA_INIT_COUNT
	.align		4
        /*0044*/ 	.byte	0x02, 0x4a
	.zero		1
	.zero		1


	//----- nvinfo : EIATTR_EXIT_INSTR_OFFSETS
	.align		4
        /*0048*/ 	.byte	0x04, 0x1c
        /*004a*/ 	.short	(.L_127 - .L_126)


	//   ....[0]....
.L_126:
        /*004c*/ 	.word	0x000000f0


	//----- nvinfo : EIATTR_CBANK_PARAM_SIZE
	.align		4
.L_127:
        /*0050*/ 	.byte	0x03, 0x19
        /*0052*/ 	.short	0x0014


	//----- nvinfo : EIATTR_PARAM_CBANK
	.align		4
        /*0054*/ 	.byte	0x04, 0x0a
        /*0056*/ 	.short	(.L_129 - .L_128)
	.align		4
.L_128:
        /*0058*/ 	.word	index@(.nv.constant0._Z17add_source_kernelPfS_f)
        /*005c*/ 	.short	0x0380
        /*005e*/ 	.short	0x0014


	//----- nvinfo : EIATTR_SW_WAR
	.align		4
.L_129:
        /*0060*/ 	.byte	0x04, 0x36
        /*0062*/ 	.short	(.L_131 - .L_130)
.L_130:
        /*0064*/ 	.word	0x00000008
.L_131:


//--------------------- .nv.callgraph             --------------------------
	.section	.nv.callgraph,"",@"SHT_CUDA_CALLGRAPH"
	.align	4
	.sectionentsize	8
	.align		4
        /*0000*/ 	.word	0x00000000
	.align		4
        /*0004*/ 	.word	0xffffffff
	.align		4
        /*0008*/ 	.word	0x00000000
	.align		4
        /*000c*/ 	.word	0xfffffffe
	.align		4
        /*0010*/ 	.word	0x00000000
	.align		4
        /*0014*/ 	.word	0xfffffffd
	.align		4
        /*0018*/ 	.word	0x00000000
	.align		4
        /*001c*/ 	.word	0xfffffffc


//--------------------- .text._Z17project_kernel_UVPfS_S_ --------------------------
	.section	.text._Z17project_kernel_UVPfS_S_,"ax",@progbits
	.align	128
        .global         _Z17project_kernel_UVPfS_S_
        .type           _Z17project_kernel_UVPfS_S_,@function
        .size           _Z17project_kernel_UVPfS_S_,(.L_x_22 - _Z17project_kernel_UVPfS_S_)
        .other          _Z17project_kernel_UVPfS_S_,@"STO_CUDA_ENTRY STV_DEFAULT"
_Z17project_kernel_UVPfS_S_:
.text._Z17project_kernel_UVPfS_S_:
[----:B------:R-:W-:Y:S01]  /*0000*/  LDC R1, c[0x0][0x37c] ;  /* 0x0000df00ff017b82 */ /* 0x000fe20000000800 */
[----:B------:R-:W0:Y:S07]  /*0010*/  S2R R3, SR_TID.X ;  /* 0x0000000000037919 */ /* 0x000e2e0000002100 */
[----:B------:R-:W0:Y:S08]  /*0020*/  S2UR UR4, SR_CTAID.X ;  /* 0x00000000000479c3 */ /* 0x000e300000002500 */
[----:B------:R-:W0:Y:S02]  /*0030*/  LDC R2, c[0x0][0x360] ;  /* 0x0000d800ff027b82 */ /* 0x000e240000000800 */
[----:B0-----:R-:W-:-:S02]  /*0040*/  IMAD R3, R2, UR4, R3 ;  /* 0x0000000402037c24 */ /* 0x001fc4000f8e0203 */
[----:B------:R-:W-:-:S03]  /*0050*/  HFMA2 R2, -RZ, RZ, 0, 0 ;  /* 0x00000000ff027431 */ /* 0x000fc600000001ff */
[C---:B------:R-:W-:Y:S02]  /*0060*/  IADD3 R4, PT, PT, R3.reuse, -0x66, RZ ;  /* 0xffffff9a03047810 */ /* 0x040fe40007ffe0ff */
[----:B------:R-:W-:-:S05]  /*0070*/  IMAD.HI R0, R3, -0x5f5f5f5f, R2 ;  /* 0xa0a0a0a103007827 */ /* 0x000fca00078e0202 */
[----:B------:R-:W-:-:S04]  /*0080*/  SHF.R.U32.HI R5, RZ, 0x1f, R0 ;  /* 0x0000001fff057819 */ /* 0x000fc80000011600 */
[----:B------:R-:W-:-:S05]  /*0090*/  LEA.HI.SX32 R5, R0, R5, 0x1a ;  /* 0x0000000500057211 */ /* 0x000fca00078fd2ff */
[----:B------:R-:W-:-:S05]  /*00a0*/  IMAD R0, R5, -0x66, R3 ;  /* 0xffffff9a05007824 */ /* 0x000fca00078e0203 */
[----:B------:R-:W-:-:S04]  /*00b0*/  IADD3 R6, PT, PT, R0, -0x1, RZ ;  /* 0xffffffff00067810 */ /* 0x000fc80007ffe0ff */
[----:B------:R-:W-:-:S04]  /*00c0*/  ISETP.GT.U32.AND P0, PT, R6, 0x63, PT ;  /* 0x000000630600780c */ /* 0x000fc80003f04070 */
[----:B------:R-:W-:-:S13]  /*00d0*/  ISETP.GT.U32.OR P0, PT, R4, 0x27d7, P0 ;  /* 0x000027d70400780c */ /* 0x000fda0000704470 */
[----:B------:R-:W-:Y:S05]  /*00e0*/  @P0 EXIT ;  /* 0x000000000000094d */ /* 0x000fea0003800000 */
[----:B------:R-:W-:Y:S01]  /*00f0*/  LOP3.LUT R2, R3, 0xffff, RZ, 0xc0, !PT ;  /* 0x0000ffff03027812 */ /* 0x000fe200078ec0ff */
[----:B------:R-:W0:Y:S01]  /*0100*/  LDC.64 R4, c[0x0][0x390] ;  /* 0x0000e400ff047b82 */ /* 0x000e220000000a00 */
[----:B------:R-:W1:Y:S03]  /*0110*/  LDCU.64 UR4, c[0x0][0x358] ;  /* 0x00006b00ff0477ac */ /* 0x000e660008000a00 */
[----:B------:R-:W-:-:S04]  /*0120*/  IMAD R2, R2, 0xa0a1, RZ ;  /* 0x0000a0a102027824 */ /* 0x000fc800078e02ff */
[----:B------:R-:W2:Y:S01]  /*0130*/  LDC.64 R8, c[0x0][0x380] ;  /* 0x0000e000ff087b82 */ /* 0x000ea20000000a00 */
[----:B------:R-:W-:-:S04]  /*0140*/  SHF.R.U32.HI R2, RZ, 0x16, R2 ;  /* 0x00000016ff027819 */ /* 0x000fc80000011602 */
[----:B------:R-:W-:-:S05]  /*0150*/  PRMT R2, R2, 0x9910, RZ ;  /* 0x0000991002027816 */ /* 0x000fca00000000ff */
[----:B------:R-:W-:-:S04]  /*0160*/  IMAD R2, R2, 0x66, RZ ;  /* 0x0000006602027824 */ /* 0x000fc800078e02ff */
[----:B------:R-:W-:-:S05]  /*0170*/  IMAD.MOV R2, RZ, RZ, -R2 ;  /* 0x000000ffff027224 */ /* 0x000fca00078e0a02 */
[----:B------:R-:W-:-:S04]  /*0180*/  PRMT R2, R2, 0x7710, RZ ;  /* 0x0000771002027816 */ /* 0x000fc800000000ff */
[----:B------:R-:W-:-:S04]  /*0190*/  IADD3 R2, PT, PT, R3, R2, RZ ;  /* 0x0000000203027210 */ /* 0x000fc80007ffe0ff */
[----:B------:R-:W-:-:S05]  /*01a0*/  LOP3.LUT R2, R2, 0xffff, RZ, 0xc0, !PT ;  /* 0x0000ffff02027812 */ /* 0x000fca00078ec0ff */
[C---:B------:R-:W-:Y:S02]  /*01b0*/  IMAD.IADD R7, R3.reuse, 0x1, -R2 ;  /* 0x0000000103077824 */ /* 0x040fe400078e0a02 */
[----:B--2---:R-:W-:Y:S02]  /*01c0*/  IMAD.WIDE.U32 R2, R3, 0x4, R8 ;  /* 0x0000000403027825 */ /* 0x004fe400078e0008 */
[----:B------:R-:W2:Y:S01]  /*01d0*/  LDC.64 R8, c[0x0][0x388] ;  /* 0x0000e200ff087b82 */ /* 0x000ea20000000a00 */
[-C--:B------:R-:W-:Y:S02]  /*01e0*/  IADD3 R13, PT, PT, R6, R7.reuse, RZ ;  /* 0x00000007060d7210 */ /* 0x080fe40007ffe0ff */
[----:B------:R-:W-:-:S03]  /*01f0*/  IADD3 R11, PT, PT, R0, R7, RZ ;  /* 0x00000007000b7210 */ /* 0x000fc60007ffe0ff */
[--C-:B0-----:R-:W-:Y:S02]  /*0200*/  IMAD.WIDE.U32 R6, R13, 0x4, R4.reuse ;  /* 0x000000040d067825 */ /* 0x101fe400078e0004 */
[----:B-1----:R-:W3:Y:S02]  /*0210*/  LDG.E R13, desc[UR4][R2.64] ;  /* 0x00000004020d7981 */ /* 0x002ee4000c1e1900 */
[C---:B------:R-:W-:Y:S02]  /*0220*/  IMAD.WIDE.U32 R4, R11.reuse, 0x4, R4 ;  /* 0x000000040b047825 */ /* 0x040fe400078e0004 */
[----:B------:R-:W4:Y:S04]  /*0230*/  LDG.E R7, desc[UR4][R6.64] ;  /* 0x0000000406077981 */ /* 0x000f28000c1e1900 */
[----:B------:R-:W4:Y:S01]  /*0240*/  LDG.E R0, desc[UR4][R4.64+0x4] ;  /* 0x0000040404007981 */ /* 0x000f22000c1e1900 */
[----:B--2---:R-:W-:-:S04]  /*0250*/  IMAD.WIDE.U32 R8, R11, 0x4, R8 ;  /* 0x000000040b087825 */ /* 0x004fc800078e0008 */
[----:B----4-:R-:W-:-:S04]  /*0260*/  FADD R0, R0, -R7 ;  /* 0x8000000700007221 */ /* 0x010fc80000000000 */
[----:B---3--:R-:W-:-:S05]  /*0270*/  FFMA R13, R0, -50, R13 ;  /* 0xc2480000000d7823 */ /* 0x008fca000000000d */
[----:B------:R-:W-:Y:S04]  /*0280*/  STG.E desc[UR4][R2.64], R13 ;  /* 0x0000000d02007986 */ /* 0x000fe8000c101904 */
[----:B------:R-:W2:Y:S04]  /*0290*/  LDG.E R0, desc[UR4][R4.64+0x198] ;  /* 0x0001980404007981 */ /* 0x000ea8000c1e1900 */
[----:B------:R-:W2:Y:S04]  /*02a0*/  LDG.E R11, desc[UR4][R4.64+-0x198] ;  /* 0xfffe6804040b7981 */ /* 0x000ea8000c1e1900 */
[----:B------:R-:W3:Y:S01]  /*02b0*/  LDG.E R15, desc[UR4][R8.64] ;  /* 0x00000004080f7981 */ /* 0x000ee2000c1e1900 */
[----:B--2---:R-:W-:-:S04]  /*02c0*/  FADD R0, R0, -R11 ;  /* 0x8000000b00007221 */ /* 0x004fc80000000000 */
[----:B---3--:R-:W-:-:S05]  /*02d0*/  FFMA R15, R0, -50, R15 ;  /* 0xc2480000000f7823 */ /* 0x008fca000000000f */
[----:B------:R-:W-:Y:S01]  /*02e0*/  STG.E desc[UR4][R8.64], R15 ;  /* 0x0000000f08007986 */ /* 0x000fe2000c101904 */
[----:B------:R-:W-:Y:S05]  /*02f0*/  EXIT ;  /* 0x000000000000794d */ /* 0x000fea0003800000 */
.L_x_0:
[----:B------:R-:W-:-:S00]  /*0300*/  BRA `(.L_x_0) ;  /* 0xfffffffc00fc7947 */ /* 0x000fc0000383ffff */
[----:B------:R-:W-:-:S00]  /*0310*/  NOP ;  /* 0x0000000000007918 */ /* 0x000fc00000000000 */
        /* <DEDUP_REMOVED lines=14> */
.L_x_22:


//--------------------- .text._Z18project_kernel_divPfS_S_S_ --------------------------
	.section	.text._Z18project_kernel_divPfS_S_S_,"ax",@progbits
	.align	128
        .global         _Z18project_kernel_divPfS_S_S_
        .type           _Z18project_kernel_divPfS_S_S_,@function
        .size           _Z18project_kernel_divPfS_S_S_,(.L_x_23 - _Z18project_kernel_divPfS_S_S_)
        .other          _Z18project_kernel_divPfS_S_S_,@"STO_CUDA_ENTRY STV_DEFAULT"
_Z18project_kernel_divPfS_S_S_:
.text._Z18project_kernel_divPfS_S_S_:
        /* <DEDUP_REMOVED lines=21> */
[----:B------:R-:W-:-:S03]  /*0150*/  PRMT R2, R2, 0x9910, RZ ;  /* 0x0000991002027816 */ /* 0x000fc600000000ff */
[----:B------:R-:W3:Y:S02]  /*0160*/  LDC.64 R10, c[0x0][0x390] ;  /* 0x0000e400ff0a7b82 */ /* 0x000ee40000000a00 */
[----:B------:R-:W-:-:S05]  /*0170*/  IMAD R2, R2, 0x66, RZ ;  /* 0x0000006602027824 */ /* 0x000fca00078e02ff */
[----:B------:R-:W-:-:S04]  /*0180*/  IADD3 R2, PT, PT, RZ, -R2, RZ ;  /* 0x80000002ff027210 */ /* 0x000fc80007ffe0ff */
[----:B------:R-:W-:-:S04]  /*0190*/  PRMT R2, R2, 0x7710, RZ ;  /* 0x0000771002027816 */ /* 0x000fc800000000ff */
[----:B------:R-:W-:-:S04]  /*01a0*/  IADD3 R2, PT, PT, R3, R2, RZ ;  /* 0x0000000203027210 */ /* 0x000fc80007ffe0ff */
[----:B------:R-:W-:-:S04]  /*01b0*/  LOP3.LUT R2, R2, 0xffff, RZ, 0xc0, !PT ;  /* 0x0000ffff02027812 */ /* 0x000fc800078ec0ff */
[----:B------:R-:W-:-:S04]  /*01c0*/  IADD3 R3, PT, PT, R3, -R2, RZ ;  /* 0x8000000203037210 */ /* 0x000fc80007ffe0ff */
[-C--:B------:R-:W-:Y:S02]  /*01d0*/  IADD3 R13, PT, PT, R0, R3.reuse, RZ ;  /* 0x00000003000d7210 */ /* 0x080fe40007ffe0ff */
[----:B------:R-:W-:-:S03]  /*01e0*/  IADD3 R9, PT, PT, R8, R3, RZ ;  /* 0x0000000308097210 */ /* 0x000fc60007ffe0ff */
[----:B0-----:R-:W-:-:S04]  /*01f0*/  IMAD.WIDE.U32 R2, R13, 0x4, R4 ;  /* 0x000000040d027825 */ /* 0x001fc800078e0004 */
[----:B------:R-:W-:Y:S02]  /*0200*/  IMAD.WIDE.U32 R4, R9, 0x4, R4 ;  /* 0x0000000409047825 */ /* 0x000fe400078e0004 */
[----:B-1----:R-:W4:Y:S01]  /*0210*/  LDG.E R2, desc[UR4][R2.64+0x4] ;  /* 0x0000040402027981 */ /* 0x002f22000c1e1900 */
[----:B------:R-:W0:Y:S01]  /*0220*/  LDC.64 R8, c[0x0][0x398] ;  /* 0x0000e600ff087b82 */ /* 0x000e220000000a00 */
[C---:B--2---:R-:W-:Y:S02]  /*0230*/  IMAD.WIDE.U32 R6, R13.reuse, 0x4, R6 ;  /* 0x000000040d067825 */ /* 0x044fe400078e0006 */
[----:B------:R-:W4:Y:S04]  /*0240*/  LDG.E R5, desc[UR4][R4.64] ;  /* 0x0000000404057981 */ /* 0x000f28000c1e1900 */
[----:B------:R-:W2:Y:S04]  /*0250*/  LDG.E R15, desc[UR4][R6.64+0x198] ;  /* 0x00019804060f7981 */ /* 0x000ea8000c1e1900 */
[----:B------:R-:W5:Y:S01]  /*0260*/  LDG.E R17, desc[UR4][R6.64+-0x198] ;  /* 0xfffe680406117981 */ /* 0x000f62000c1e1900 */
[----:B0-----:R-:W-:-:S04]  /*0270*/  IMAD.WIDE.U32 R8, R13, 0x4, R8 ;  /* 0x000000040d087825 */ /* 0x001fc800078e0008 */
[----:B----4-:R-:W-:-:S04]  /*0280*/  FADD R0, R2, -R5 ;  /* 0x8000000502007221 */ /* 0x010fc80000000000 */
[----:B--2---:R-:W-:-:S04]  /*0290*/  FADD R0, R0, R15 ;  /* 0x0000000f00007221 */ /* 0x004fc80000000000 */
[----:B-----5:R-:W-:Y:S01]  /*02a0*/  FADD R0, R0, -R17 ;  /* 0x8000001100007221 */ /* 0x020fe20000000000 */
[----:B---3--:R-:W-:-:S04]  /*02b0*/  IMAD.WIDE.U32 R2, R13, 0x4, R10 ;  /* 0x000000040d027825 */ /* 0x008fc800078e000a */
[----:B------:R-:W-:-:S05]  /*02c0*/  FMUL R15, R0, -0.0049999998882412910461 ;  /* 0xbba3d70a000f7820 */ /* 0x000fca0000400000 */
[----:B------:R-:W-:Y:S04]  /*02d0*/  STG.E desc[UR4][R8.64], R15 ;  /* 0x0000000f08007986 */ /* 0x000fe8000c101904 */
[----:B------:R-:W-:Y:S01]  /*02e0*/  STG.E desc[UR4][R2.64], RZ ;  /* 0x000000ff02007986 */ /* 0x000fe2000c101904 */
[----:B------:R-:W-:Y:S05]  /*02f0*/  EXIT ;  /* 0x000000000000794d */ /* 0x000fea0003800000 */
.L_x_1:
        /* <DEDUP_REMOVED lines=16> */
.L_x_23:


//--------------------- .text._Z13advect_kernelPfS_S_S_f --------------------------
	.section	.text._Z13advect_kernelPfS_S_S_f,"ax",@progbits
	.align	128
        .global         _Z13advect_kernelPfS_S_S_f
        .type           _Z13advect_kernelPfS_S_S_f,@function
        .size           _Z13advect_kernelPfS_S_S_f,(.L_x_24 - _Z13advect_kernelPfS_S_S_f)
        .other          _Z13advect_kernelPfS_S_S_f,@"STO_CUDA_ENTRY STV_DEFAULT"
_Z13advect_kernelPfS_S_S_f:
.text._Z13advect_kernelPfS_S_S_f:
        /* <DEDUP_REMOVED lines=15> */
[----:B------:R-:W0:Y:S01]  /*00f0*/  LDC.64 R4, c[0x0][0x390] ;  /* 0x0000e400ff047b82 */ /* 0x000e220000000a00 */
[----:B------:R-:W-:Y:S01]  /*0100*/  LOP3.LUT R0, R3, 0xffff, RZ, 0xc0, !PT ;  /* 0x0000ffff03007812 */ /* 0x000fe200078ec0ff */
[----:B------:R-:W1:Y:S04]  /*0110*/  LDCU.64 UR4, c[0x0][0x358] ;  /* 0x00006b00ff0477ac */ /* 0x000e680008000a00 */
[----:B------:R-:W-:Y:S02]  /*0120*/  IMAD R0, R0, 0xa0a1, RZ ;  /* 0x0000a0a100007824 */ /* 0x000fe400078e02ff */
[----:B------:R-:W2:Y:S03]  /*0130*/  LDC.64 R6, c[0x0][0x398] ;  /* 0x0000e600ff067b82 */ /* 0x000ea60000000a00 */
[----:B------:R-:W-:-:S04]  /*0140*/  SHF.R.U32.HI R9, RZ, 0x16, R0 ;  /* 0x00000016ff097819 */ /* 0x000fc80000011600 */
[----:B------:R-:W-:-:S05]  /*0150*/  PRMT R0, R9, 0x9910, RZ ;  /* 0x0000991009007816 */ /* 0x000fca00000000ff */
[----:B------:R-:W-:Y:S02]  /*0160*/  IMAD R0, R0, 0x66, RZ ;  /* 0x0000006600007824 */ /* 0x000fe400078e02ff */
[----:B0-----:R-:W-:-:S03]  /*0170*/  IMAD.WIDE.U32 R2, R3, 0x4, R4 ;  /* 0x0000000403027825 */ /* 0x001fc600078e0004 */
[----:B------:R-:W-:-:S04]  /*0180*/  LOP3.LUT R5, R0, 0xffff, RZ, 0xc0, !PT ;  /* 0x0000ffff00057812 */ /* 0x000fc800078ec0ff */
[----:B------:R-:W-:Y:S01]  /*0190*/  IADD3 R0, PT, PT, R8, R5, RZ ;  /* 0x0000000508007210 */ /* 0x000fe20007ffe0ff */
[----:B-1----:R-:W3:Y:S04]  /*01a0*/  LDG.E R2, desc[UR4][R2.64] ;  /* 0x0000000402027981 */ /* 0x002ee8000c1e1900 */
[----:B--2---:R-:W-:Y:S02]  /*01b0*/  IMAD.WIDE.U32 R4, R0, 0x4, R6 ;  /* 0x0000000400047825 */ /* 0x004fe400078e0006 */
[----:B------:R-:W0:Y:S04]  /*01c0*/  LDC R6, c[0x0][0x3a0] ;  /* 0x0000e800ff067b82 */ /* 0x000e280000000800 */
[----:B------:R-:W2:Y:S01]  /*01d0*/  LDG.E R4, desc[UR4][R4.64] ;  /* 0x0000000404047981 */ /* 0x000ea2000c1e1900 */
[----:B------:R-:W2:Y:S01]  /*01e0*/  I2F.U16 R9, R9 ;  /* 0x0000000900097306 */ /* 0x000ea20000101000 */
[----:B------:R-:W-:Y:S01]  /*01f0*/  I2FP.F32.U32 R7, R8 ;  /* 0x0000000800077245 */ /* 0x000fe20000201000 */
[----:B0-----:R-:W-:-:S04]  /*0200*/  FMUL R6, R6, 100 ;  /* 0x42c8000006067820 */ /* 0x001fc80000400000 */
[----:B---3--:R-:W-:-:S05]  /*0210*/  FFMA R7, -R6, R2, R7 ;  /* 0x0000000206077223 */ /* 0x008fca0000000107 */
[----:B------:R-:W-:-:S04]  /*0220*/  FMNMX.NAN R7, R7, 0.5, !PT ;  /* 0x3f00000007077809 */ /* 0x000fc80007820000 */
[----:B------:R-:W-:Y:S01]  /*0230*/  FMNMX.NAN R7, R7, 100.5, PT ;  /* 0x42c9000007077809 */ /* 0x000fe20003820000 */
[----:B--2---:R-:W-:Y:S02]  /*0240*/  FFMA R6, -R6, R4, R9 ;  /* 0x0000000406067223 */ /* 0x004fe40000000109 */
[----:B------:R-:W0:Y:S01]  /*0250*/  LDC.64 R4, c[0x0][0x388] ;  /* 0x0000e200ff047b82 */ /* 0x000e220000000a00 */
[----:B------:R-:W-:Y:S02]  /*0260*/  F2I.TRUNC.NTZ R8, R7 ;  /* 0x0000000700087305 */ /* 0x000fe4000020f100 */
[----:B------:R-:W-:-:S04]  /*0270*/  FMNMX.NAN R6, R6, 0.5, !PT ;  /* 0x3f00000006067809 */ /* 0x000fc80007820000 */
[----:B------:R-:W-:-:S04]  /*0280*/  FMNMX.NAN R6, R6, 100.5, PT ;  /* 0x42c9000006067809 */ /* 0x000fc80003820000 */
[----:B------:R-:W1:Y:S02]  /*0290*/  F2I.TRUNC.NTZ R3, R6 ;  /* 0x0000000600037305 */ /* 0x000e64000020f100 */
[----:B-1----:R-:W-:-:S04]  /*02a0*/  IMAD R9, R3, 0x66, R8 ;  /* 0x0000006603097824 */ /* 0x002fc800078e0208 */
[----:B0-----:R-:W-:-:S05]  /*02b0*/  IMAD.WIDE R4, R9, 0x4, R4 ;  /* 0x0000000409047825 */ /* 0x001fca00078e0204 */
[----:B------:R-:W2:Y:S04]  /*02c0*/  LDG.E R15, desc[UR4][R4.64+0x4] ;  /* 0x00000404040f7981 */ /* 0x000ea8000c1e1900 */
[----:B------:R-:W3:Y:S04]  /*02d0*/  LDG.E R12, desc[UR4][R4.64+0x19c] ;  /* 0x00019c04040c7981 */ /* 0x000ee8000c1e1900 */
[----:B------:R-:W4:Y:S04]  /*02e0*/  LDG.E R11, desc[UR4][R4.64] ;  /* 0x00000004040b7981 */ /* 0x000f28000c1e1900 */
[----:B------:R-:W5:Y:S01]  /*02f0*/  LDG.E R13, desc[UR4][R4.64+0x198] ;  /* 0x00019804040d7981 */ /* 0x000f62000c1e1900 */
[----:B------:R-:W-:-:S02]  /*0300*/  I2FP.F32.S32 R9, R3 ;  /* 0x0000000300097245 */ /* 0x000fc40000201400 */
[----:B------:R-:W0:Y:S03]  /*0310*/  LDC.64 R2, c[0x0][0x380] ;  /* 0x0000e000ff027b82 */ /* 0x000e260000000a00 */
[----:B------:R-:W-:Y:S01]  /*0320*/  FADD R9, R6, -R9 ;  /* 0x8000000906097221 */ /* 0x000fe20000000000 */
[----:B------:R-:W-:-:S03]  /*0330*/  I2FP.F32.S32 R8, R8 ;  /* 0x0000000800087245 */ /* 0x000fc60000201400 */
[----:B------:R-:W-:Y:S02]  /*0340*/  FADD R10, -R9, 1 ;  /* 0x3f800000090a7421 */ /* 0x000fe40000000100 */
[----:B------:R-:W-:Y:S01]  /*0350*/  FADD R8, R7, -R8 ;  /* 0x8000000807087221 */ /* 0x000fe20000000000 */
[----:B0-----:R-:W-:-:S04]  /*0360*/  IMAD.WIDE.U32 R2, R0, 0x4, R2 ;  /* 0x0000000400027825 */ /* 0x001fc800078e0002 */
[----:B--2---:R-:W-:-:S04]  /*0370*/  FMUL R6, R10, R15 ;  /* 0x0000000f0a067220 */ /* 0x004fc80000400000 */
[----:B---3--:R-:W-:Y:S01]  /*0380*/  FFMA R7, R9, R12, R6 ;  /* 0x0000000c09077223 */ /* 0x008fe20000000006 */
[----:B----4-:R-:W-:-:S03]  /*0390*/  FMUL R10, R10, R11 ;  /* 0x0000000b0a0a7220 */ /* 0x010fc60000400000 */
[C---:B------:R-:W-:Y:S01]  /*03a0*/  FMUL R7, R8.reuse, R7 ;  /* 0x0000000708077220 */ /* 0x040fe20000400000 */
[----:B------:R-:W-:Y:S01]  /*03b0*/  FADD R8, -R8, 1 ;  /* 0x3f80000008087421 */ /* 0x000fe20000000100 */
[----:B-----5:R-:W-:-:S04]  /*03c0*/  FFMA R13, R9, R13, R10 ;  /* 0x0000000d090d7223 */ /* 0x020fc8000000000a */
[----:B------:R-:W-:-:S05]  /*03d0*/  FFMA R7, R8, R13, R7 ;  /* 0x0000000d08077223 */ /* 0x000fca0000000007 */
[----:B------:R-:W-:Y:S01]  /*03e0*/  STG.E desc[UR4][R2.64], R7 ;  /* 0x0000000702007986 */ /* 0x000fe2000c101904 */
[----:B------:R-:W-:Y:S05]  /*03f0*/  EXIT ;  /* 0x000000000000794d */ /* 0x000fea0003800000 */
.L_x_2:
        /* <DEDUP_REMOVED lines=16> */
.L_x_24:


//--------------------- .text._Z14set_bnd_kerneliPf --------------------------
	.section	.text._Z14set_bnd_kerneliPf,"ax",@progbits
	.align	128
        .global         _Z14set_bnd_kerneliPf
        .type           _Z14set_bnd_kerneliPf,@function
        .size           _Z14set_bnd_kerneliPf,(.L_x_25 - _Z14set_bnd_kerneliPf)
        .other          _Z14set_bnd_kerneliPf,@"STO_CUDA_ENTRY STV_DEFAULT"
_Z14set_bnd_kerneliPf:
.text._Z14set_bnd_kerneliPf:
[----:B------:R-:W-:Y:S01]  /*0000*/  LDC R1, c[0x0][0x37c] ;  /* 0x0000df00ff017b82 */ /* 0x000fe20000000800 */
[----:B------:R-:W0:Y:S07]  /*0010*/  S2R R0, SR_TID.X ;  /* 0x0000000000007919 */ /* 0x000e2e0000002100 */
[----:B------:R-:W0:Y:S01]  /*0020*/  S2UR UR4, SR_CTAID.X ;  /* 0x00000000000479c3 */ /* 0x000e220000002500 */
[----:B------:R-:W-:Y:S07]  /*0030*/  BSSY.RECONVERGENT B0, `(.L_x_3) ;  /* 0x0000020000007945 */ /* 0x000fee0003800200 */
[----:B------:R-:W0:Y:S02]  /*0040*/  LDC R7, c[0x0][0x360] ;  /* 0x0000d800ff077b82 */ /* 0x000e240000000800 */
[----:B0-----:R-:W-:Y:S01]  /*0050*/  IMAD R7, R7, UR4, R0 ;  /* 0x0000000407077c24 */ /* 0x001fe2000f8e0200 */
[----:B------:R-:W0:Y:S04]  /*0060*/  LDCU.64 UR4, c[0x0][0x358] ;  /* 0x00006b00ff0477ac */ /* 0x000e280008000a00 */
[----:B------:R-:W-:-:S02]  /*0070*/  IADD3 R0, PT, PT, R7, 0x1, RZ ;  /* 0x0000000107007810 */ /* 0x000fc40007ffe0ff */
[----:B------:R-:W-:Y:S02]  /*0080*/  ISETP.NE.AND P0, PT, R7, RZ, PT ;  /* 0x000000ff0700720c */ /* 0x000fe40003f05270 */
[----:B------:R-:W-:-:S13]  /*0090*/  ISETP.GT.AND P1, PT, R0, 0x64, PT ;  /* 0x000000640000780c */ /* 0x000fda0003f24270 */
[----:B0-----:R-:W-:Y:S05]  /*00a0*/  @P1 BRA `(.L_x_4) ;  /* 0x0000000000601947 */ /* 0x001fea0003800000 */
[----:B------:R-:W0:Y:S01]  /*00b0*/  LDC R8, c[0x0][0x380] ;  /* 0x0000e000ff087b82 */ /* 0x000e220000000800 */
[----:B------:R-:W-:-:S07]  /*00c0*/  HFMA2 R0, -RZ, RZ, 0, 6.07967376708984375e-06 ;  /* 0x00000066ff007431 */ /* 0x000fce00000001ff */
[----:B------:R-:W1:Y:S01]  /*00d0*/  LDC.64 R4, c[0x0][0x388] ;  /* 0x0000e200ff047b82 */ /* 0x000e620000000a00 */
[----:B------:R-:W-:Y:S01]  /*00e0*/  IMAD R3, R7, R0, 0x66 ;  /* 0x0000006607037424 */ /* 0x000fe200078e0200 */
[----:B0-----:R-:W-:-:S03]  /*00f0*/  ISETP.NE.AND P1, PT, R8, 0x1, PT ;  /* 0x000000010800780c */ /* 0x001fc60003f25270 */
[----:B-1----:R-:W-:-:S10]  /*0100*/  IMAD.WIDE R2, R3, 0x4, R4 ;  /* 0x0000000403027825 */ /* 0x002fd400078e0204 */
[----:B------:R-:W2:Y:S04]  /*0110*/  @!P1 LDG.E R6, desc[UR4][R2.64+0x190] ;  /* 0x0001900402069981 */ /* 0x000ea8000c1e1900 */
[----:B------:R-:W3:Y:S01]  /*0120*/  LDG.E R0, desc[UR4][R2.64+0x4] ;  /* 0x0000040402007981 */ /* 0x000ee2000c1e1900 */
[----:B------:R-:W-:Y:S01]  /*0130*/  ISETP.NE.AND P2, PT, R8, 0x2, PT ;  /* 0x000000020800780c */ /* 0x000fe20003f45270 */
[----:B--2---:R-:W-:-:S06]  /*0140*/  @!P1 FADD R11, -R6, -RZ ;  /* 0x800000ff060b9221 */ /* 0x004fcc0000000100 */
[----:B------:R-:W2:Y:S01]  /*0150*/  @P1 LDG.E R11, desc[UR4][R2.64+0x190] ;  /* 0x00019004020b1981 */ /* 0x000ea2000c1e1900 */
[----:B---3--:R-:W-:Y:S01]  /*0160*/  @!P1 FADD R9, -R0, -RZ ;  /* 0x800000ff00099221 */ /* 0x008fe20000000100 */
[----:B------:R-:W-:Y:S01]  /*0170*/  @P1 MOV R9, R0 ;  /* 0x0000000000091202 */ /* 0x000fe20000000f00 */
[----:B------:R-:W-:-:S04]  /*0180*/  IMAD.WIDE R4, R7, 0x4, R4 ;  /* 0x0000000407047825 */ /* 0x000fc800078e0204 */
[----:B------:R0:W-:Y:S04]  /*0190*/  STG.E desc[UR4][R2.64], R9 ;  /* 0x0000000902007986 */ /* 0x0001e8000c101904 */
[----:B--2---:R0:W-:Y:S04]  /*01a0*/  STG.E desc[UR4][R2.64+0x194], R11 ;  /* 0x0001940b02007986 */ /* 0x0041e8000c101904 */
[----:B------:R-:W2:Y:S04]  /*01b0*/  @!P2 LDG.E R0, desc[UR4][R4.64+0x19c] ;  /* 0x00019c040400a981 */ /* 0x000ea8000c1e1900 */
[----:B------:R-:W3:Y:S01]  /*01c0*/  @!P2 LDG.E R6, desc[UR4][R4.64+0x9f64] ;  /* 0x009f64040406a981 */ /* 0x000ee2000c1e1900 */
[----:B--2---:R-:W-:Y:S01]  /*01d0*/  @!P2 FADD R7, -R0, -RZ ;  /* 0x800000ff0007a221 */ /* 0x004fe20000000100 */
[----:B---3--:R-:W-:-:S05]  /*01e0*/  @!P2 FADD R13, -R6, -RZ ;  /* 0x800000ff060da221 */ /* 0x008fca0000000100 */
[----:B------:R-:W2:Y:S04]  /*01f0*/  @P2 LDG.E R7, desc[UR4][R4.64+0x19c] ;  /* 0x00019c0404072981 */ /* 0x000ea8000c1e1900 */
[----:B------:R-:W3:Y:S04]  /*0200*/  @P2 LDG.E R13, desc[UR4][R4.64+0x9f64] ;  /* 0x009f6404040d2981 */ /* 0x000ee8000c1e1900 */
[----:B--2---:R0:W-:Y:S04]  /*0210*/  STG.E desc[UR4][R4.64+0x4], R7 ;  /* 0x0000040704007986 */ /* 0x0041e8000c101904 */
[----:B---3--:R0:W-:Y:S02]  /*0220*/  STG.E desc[UR4][R4.64+0xa0fc], R13 ;  /* 0x00a0fc0d04007986 */ /* 0x0081e4000c101904 */
.L_x_4:
[----:B------:R-:W-:Y:S05]  /*0230*/  BSYNC.RECONVERGENT B0 ;  /* 0x0000000000007941 */ /* 0x000fea0003800200 */
.L_x_3:
[----:B------:R-:W-:Y:S06]  /*0240*/  BAR.SYNC.DEFER_BLOCKING 0x0 ;  /* 0x0000000000007b1d */ /* 0x000fec0000010000 */
[----:B------:R-:W-:Y:S05]  /*0250*/  @P0 EXIT ;  /* 0x000000000000094d */ /* 0x000fea0003800000 */
[----:B0-----:R-:W0:Y:S02]  /*0260*/  LDC.64 R2, c[0x0][0x388] ;  /* 0x0000e200ff027b82 */ /* 0x001e240000000a00 */
[----:B0-----:R-:W2:Y:S04]  /*0270*/  LDG.E R0, desc[UR4][R2.64+0x4] ;  /* 0x0000040402007981 */ /* 0x001ea8000c1e1900 */
[----:B------:R-:W2:Y:S04]  /*0280*/  LDG.E R5, desc[UR4][R2.64+0x198] ;  /* 0x0001980402057981 */ /* 0x000ea8000c1e1900 */
[----:B------:R-:W3:Y:S04]  /*0290*/  LDG.E R4, desc[UR4][R2.64+0xa0fc] ;  /* 0x00a0fc0402047981 */ /* 0x000ee8000c1e1900 */
[----:B------:R-:W3:Y:S04]  /*02a0*/  LDG.E R7, desc[UR4][R2.64+0x9f60] ;  /* 0x009f600402077981 */ /* 0x000ee8000c1e1900 */
[----:B------:R-:W4:Y:S04]  /*02b0*/  LDG.E R6, desc[UR4][R2.64+0x190] ;  /* 0x0001900402067981 */ /* 0x000f28000c1e1900 */
[----:B------:R-:W4:Y:S04]  /*02c0*/  LDG.E R9, desc[UR4][R2.64+0x32c] ;  /* 0x00032c0402097981 */ /* 0x000f28000c1e1900 */
[----:B------:R-:W5:Y:S04]  /*02d0*/  LDG.E R8, desc[UR4][R2.64+0xa288] ;  /* 0x00a2880402087981 */ /* 0x000f68000c1e1900 */
[----:B------:R-:W5:Y:S01]  /*02e0*/  LDG.E R11, desc[UR4][R2.64+0xa0f4] ;  /* 0x00a0f404020b7981 */ /* 0x000f62000c1e1900 */
[----:B--2---:R-:W-:-:S04]  /*02f0*/  FADD R0, R0, R5 ;  /* 0x0000000500007221 */ /* 0x004fc80000000000 */
[----:B------:R-:W-:Y:S01]  /*0300*/  FMUL R5, R0, 0.5 ;  /* 0x3f00000000057820 */ /* 0x000fe20000400000 */
[----:B---3--:R-:W-:-:S04]  /*0310*/  FADD R4, R4, R7 ;  /* 0x0000000704047221 */ /* 0x008fc80000000000 */
[----:B------:R-:W-:Y:S01]  /*0320*/  STG.E desc[UR4][R2.64], R5 ;  /* 0x0000000502007986 */ /* 0x000fe2000c101904 */
[----:B------:R-:W-:Y:S01]  /*0330*/  FMUL R7, R4, 0.5 ;  /* 0x3f00000004077820 */ /* 0x000fe20000400000 */
[----:B----4-:R-:W-:-:S04]  /*0340*/  FADD R6, R6, R9 ;  /* 0x0000000906067221 */ /* 0x010fc80000000000 */
[----:B------:R-:W-:Y:S01]  /*0350*/  STG.E desc[UR4][R2.64+0xa0f8], R7 ;  /* 0x00a0f80702007986 */ /* 0x000fe2000c101904 */
[----:B------:R-:W-:Y:S01]  /*0360*/  FMUL R9, R6, 0.5 ;  /* 0x3f00000006097820 */ /* 0x000fe20000400000 */
[----:B-----5:R-:W-:-:S04]  /*0370*/  FADD R8, R8, R11 ;  /* 0x0000000b08087221 */ /* 0x020fc80000000000 */
[----:B------:R-:W-:Y:S01]  /*0380*/  STG.E desc[UR4][R2.64+0x194], R9 ;  /* 0x0001940902007986 */ /* 0x000fe2000c101904 */
[----:B------:R-:W-:-:S05]  /*0390*/  FMUL R11, R8, 0.5 ;  /* 0x3f000000080b7820 */ /* 0x000fca0000400000 */
[----:B------:R-:W-:Y:S01]  /*03a0*/  STG.E desc[UR4][R2.64+0xa28c], R11 ;  /* 0x00a28c0b02007986 */ /* 0x000fe2000c101904 */
[----:B------:R-:W-:Y:S05]  /*03b0*/  EXIT ;  /* 0x000000000000794d */ /* 0x000fea0003800000 */
.L_x_5:
        /* <DEDUP_REMOVED lines=12> */
.L_x_25:


//--------------------- .text._Z16lin_solve_kernelPfS_ff --------------------------
	.section	.text._Z16lin_solve_kernelPfS_ff,"ax",@progbits
	.align	128
        .global         _Z16lin_solve_kernelPfS_ff
        .type           _Z16lin_solve_kernelPfS_ff,@function
        .size           _Z16lin_solve_kernelPfS_ff,(.L_x_21 - _Z16lin_solve_kernelPfS_ff)
        .other          _Z16lin_solve_kernelPfS_ff,@"STO_CUDA_ENTRY STV_DEFAULT"
_Z16lin_solve_kernelPfS_ff:
.text._Z16lin_solve_kernelPfS_ff:
[----:B------:R-:W-:Y:S01]  /*0000*/  LDC R1, c[0x0][0x37c] ;  /* 0x0000df00ff017b82 */ /* 0x000fe20000000800 */
[----:B------:R-:W0:Y:S07]  /*0010*/  S2R R2, SR_TID.X ;  /* 0x0000000000027919 */ /* 0x000e2e0000002100 */
[----:B------:R-:W0:Y:S08]  /*0020*/  S2UR UR4, SR_CTAID.X ;  /* 0x00000000000479c3 */ /* 0x000e300000002500 */
[----:B------:R-:W0:Y:S02]  /*0030*/  LDC R3, c[0x0][0x360] ;  /* 0x0000d800ff037b82 */ /* 0x000e240000000800 */
[----:B0-----:R-:W-:-:S02]  /*0040*/  IMAD R3, R3, UR4, R2 ;  /* 0x0000000403037c24 */ /* 0x001fc4000f8e0202 */
[----:B------:R-:W-:Y:S02]  /*0050*/  IMAD.MOV.U32 R2, RZ, RZ, RZ ;  /* 0x000000ffff027224 */ /* 0x000fe400078e00ff */
[C---:B------:R-:W-:Y:S02]  /*0060*/  VIADD R4, R3.reuse, 0xffffff9a ;  /* 0xffffff9a03047836 */ /* 0x040fe40000000000 */
[----:B------:R-:W-:-:S05]  /*0070*/  IMAD.HI R0, R3, -0x5f5f5f5f, R2 ;  /* 0xa0a0a0a103007827 */ /* 0x000fca00078e0202 */
[----:B------:R-:W-:-:S04]  /*0080*/  SHF.R.U32.HI R5, RZ, 0x1f, R0 ;  /* 0x0000001fff057819 */ /* 0x000fc80000011600 */
[----:B------:R-:W-:-:S05]  /*0090*/  LEA.HI.SX32 R5, R0, R5, 0x1a ;  /* 0x0000000500057211 */ /* 0x000fca00078fd2ff */
[----:B------:R-:W-:-:S04]  /*00a0*/  IMAD R0, R5, -0x66, R3 ;  /* 0xffffff9a05007824 */ /* 0x000fc800078e0203 */
[----:B------:R-:W-:-:S05]  /*00b0*/  VIADD R8, R0, 0xffffffff ;  /* 0xffffffff00087836 */ /* 0x000fca0000000000 */
        /* <DEDUP_REMOVED lines=12> */
[----:B------:R-:W-:-:S05]  /*0180*/  PRMT R2, R2, 0x7710, RZ ;  /* 0x0000771002027816 */ /* 0x000fca00000000ff */
[----:B------:R-:W-:-:S05]  /*0190*/  IMAD.IADD R2, R3, 0x1, R2 ;  /* 0x0000000103027824 */ /* 0x000fca00078e0202 */
[----:B------:R-:W-:-:S05]  /*01a0*/  LOP3.LUT R2, R2, 0xffff, RZ, 0xc0, !PT ;  /* 0x0000ffff02027812 */ /* 0x000fca00078ec0ff */
[----:B------:R-:W-:-:S04]  /*01b0*/  IMAD.IADD R9, R3, 0x1, -R2 ;  /* 0x0000000103097824 */ /* 0x000fc800078e0a02 */
[--C-:B------:R-:W-:Y:S02]  /*01c0*/  IMAD.IADD R11, R8, 0x1, R9.reuse ;  /* 0x00000001080b7824 */ /* 0x100fe400078e0209 */
[----:B------:R-:W-:Y:S02]  /*01d0*/  IMAD.IADD R13, R0, 0x1, R9 ;  /* 0x00000001000d7824 */ /* 0x000fe400078e0209 */
[----:B0-----:R-:W-:-:S04]  /*01e0*/  IMAD.WIDE.U32 R8, R11, 0x4, R4 ;  /* 0x000000040b087825 */ /* 0x001fc800078e0004 */
[----:B------:R-:W-:Y:S02]  /*01f0*/  IMAD.WIDE.U32 R4, R13, 0x4, R4 ;  /* 0x000000040d047825 */ /* 0x000fe400078e0004 */
[----:B-1----:R0:W3:Y:S04]  /*0200*/  LDG.E R8, desc[UR4][R8.64] ;  /* 0x0000000408087981 */ /* 0x0020e8000c1e1900 */
[----:B------:R-:W3:Y:S01]  /*0210*/  LDG.E R11, desc[UR4][R4.64+0x4] ;  /* 0x00000404040b7981 */ /* 0x000ee2000c1e1900 */
[----:B--2---:R-:W-:Y:S02]  /*0220*/  IMAD.WIDE.U32 R6, R3, 0x4, R6 ;  /* 0x0000000403067825 */ /* 0x004fe400078e0006 */
[----:B------:R-:W1:Y:S01]  /*0230*/  LDC.64 R2, c[0x0][0x390] ;  /* 0x0000e400ff027b82 */ /* 0x000e620000000a00 */
[----:B------:R-:W2:Y:S04]  /*0240*/  LDG.E R0, desc[UR4][R4.64+-0x198] ;  /* 0xfffe680404007981 */ /* 0x000ea8000c1e1900 */
[----:B------:R-:W4:Y:S04]  /*0250*/  LDG.E R13, desc[UR4][R4.64+0x198] ;  /* 0x00019804040d7981 */ /* 0x000f28000c1e1900 */
[----:B------:R-:W5:Y:S01]  /*0260*/  LDG.E R7, desc[UR4][R6.64] ;  /* 0x0000000406077981 */ /* 0x000f62000c1e1900 */
[----:B------:R-:W-:Y:S01]  /*0270*/  BSSY.RECONVERGENT B0, `(.L_x_6) ;  /* 0x0000010000007945 */ /* 0x000fe20003800200 */
[----:B-1----:R-:W0:Y:S02]  /*0280*/  MUFU.RCP R10, R3 ;  /* 0x00000003000a7308 */ /* 0x002e240000001000 */
[----:B0-----:R-:W-:-:S04]  /*0290*/  FFMA R9, R10, -R3, 1 ;  /* 0x3f8000000a097423 */ /* 0x001fc80000000803 */
[----:B------:R-:W-:Y:S01]  /*02a0*/  FFMA R9, R10, R9, R10 ;  /* 0x000000090a097223 */ /* 0x000fe2000000000a */
[----:B---3--:R-:W-:-:S04]  /*02b0*/  FADD R11, R8, R11 ;  /* 0x0000000b080b7221 */ /* 0x008fc80000000000 */
[----:B--2---:R-:W-:-:S04]  /*02c0*/  FADD R0, R11, R0 ;  /* 0x000000000b007221 */ /* 0x004fc80000000000 */
[----:B----4-:R-:W-:-:S04]  /*02d0*/  FADD R0, R0, R13 ;  /* 0x0000000d00007221 */ /* 0x010fc80000000000 */
[----:B-----5:R-:W-:-:S04]  /*02e0*/  FFMA R0, R0, R2, R7 ;  /* 0x0000000200007223 */ /* 0x020fc80000000007 */
[----:B------:R-:W0:Y:S01]  /*02f0*/  FCHK P0, R0, R3 ;  /* 0x0000000300007302 */ /* 0x000e220000000000 */
[----:B------:R-:W-:-:S04]  /*0300*/  FFMA R2, R0, R9, RZ ;  /* 0x0000000900027223 */ /* 0x000fc800000000ff */
[----:B------:R-:W-:-:S04]  /*0310*/  FFMA R6, R2, -R3, R0 ;  /* 0x8000000302067223 */ /* 0x000fc80000000000 */
[----:B------:R-:W-:Y:S01]  /*0320*/  FFMA R9, R9, R6, R2 ;  /* 0x0000000609097223 */ /* 0x000fe20000000002 */
[----:B0-----:R-:W-:Y:S06]  /*0330*/  @!P0 BRA `(.L_x_7) ;  /* 0x00000000000c8947 */ /* 0x001fec0003800000 */
[----:B------:R-:W-:-:S07]  /*0340*/  MOV R2, 0x360 ;  /* 0x0000036000027802 */ /* 0x000fce0000000f00 */
[----:B------:R-:W-:Y:S05]  /*0350*/  CALL.REL.NOINC `($__internal_0_$__cuda_sm3x_div_rn_noftz_f32_slowpath) ;  /* 0x0000000000107944 */ /* 0x000fea0003c00000 */
[----:B------:R-:W-:-:S07]  /*0360*/  IMAD.MOV.U32 R9, RZ, RZ, R0 ;  /* 0x000000ffff097224 */ /* 0x000fce00078e0000 */
.L_x_7:
[----:B------:R-:W-:Y:S05]  /*0370*/  BSYNC.RECONVERGENT B0 ;  /* 0x0000000000007941 */ /* 0x000fea0003800200 */
.L_x_6:
[----:B------:R-:W-:Y:S01]  /*0380*/  STG.E desc[UR4][R4.64], R9 ;  /* 0x0000000904007986 */ /* 0x000fe2000c101904 */
[----:B------:R-:W-:Y:S05]  /*0390*/  EXIT ;  /* 0x000000000000794d */ /* 0x000fea0003800000 */
        .weak           $__internal_0_$__cuda_sm3x_div_rn_noftz_f32_slowpath
        .type           $__internal_0_$__cuda_sm3x_div_rn_noftz_f32_slowpath,@function
        .size           $__internal_0_$__cuda_sm3x_div_rn_noftz_f32_slowpath,(.L_x_21 - $__internal_0_$__cuda_sm3x_div_rn_noftz_f32_slowpath)
$__internal_0_$__cuda_sm3x_div_rn_noftz_f32_slowpath:
[----:B------:R-:W0:Y:S01]  /*03a0*/  LDC R3, c[0x0][0x394] ;  /* 0x0000e500ff037b82 */ /* 0x000e220000000800 */
[--C-:B------:R-:W-:Y:S01]  /*03b0*/  SHF.R.U32.HI R6, RZ, 0x17, R0.reuse ;  /* 0x00000017ff067819 */ /* 0x100fe20000011600 */
[----:B------:R-:W1:Y:S01]  /*03c0*/  LDCU UR6, c[0x0][0x394] ;  /* 0x00007280ff0677ac */ /* 0x000e620008000800 */
[----:B------:R-:W-:Y:S01]  /*03d0*/  BSSY.RECONVERGENT B1, `(.L_x_8) ;  /* 0x0000064000017945 */ /* 0x000fe20003800200 */
[----:B------:R-:W-:Y:S01]  /*03e0*/  IMAD.MOV.U32 R8, RZ, RZ, R0 ;  /* 0x000000ffff087224 */ /* 0x000fe200078e0000 */
[----:B------:R-:W-:-:S05]  /*03f0*/  LOP3.LUT R6, R6, 0xff, RZ, 0xc0, !PT ;  /* 0x000000ff06067812 */ /* 0x000fca00078ec0ff */
[----:B------:R-:W-:Y:S02]  /*0400*/  VIADD R11, R6, 0xffffffff ;  /* 0xffffffff060b7836 */ /* 0x000fe40000000000 */
[----:B-1----:R-:W-:Y:S01]  /*0410*/  IMAD.U32 R9, RZ, RZ, UR6 ;  /* 0x00000006ff097e24 */ /* 0x002fe2000f8e00ff */
[----:B0-----:R-:W-:-:S04]  /*0420*/  SHF.R.U32.HI R7, RZ, 0x17, R3 ;  /* 0x00000017ff077819 */ /* 0x001fc80000011603 */
[----:B------:R-:W-:-:S05]  /*0430*/  LOP3.LUT R7, R7, 0xff, RZ, 0xc0, !PT ;  /* 0x000000ff07077812 */ /* 0x000fca00078ec0ff */
[----:B------:R-:W-:-:S05]  /*0440*/  VIADD R12, R7, 0xffffffff ;  /* 0xffffffff070c7836 */ /* 0x000fca0000000000 */
[----:B------:R-:W-:-:S04]  /*0450*/  ISETP.GT.U32.AND P0, PT, R12, 0xfd, PT ;  /* 0x000000fd0c00780c */ /* 0x000fc80003f04070 */
[----:B------:R-:W-:-:S13]  /*0460*/  ISETP.GT.U32.OR P0, PT, R11, 0xfd, P0 ;  /* 0x000000fd0b00780c */ /* 0x000fda0000704470 */
[----:B------:R-:W-:Y:S01]  /*0470*/  @!P0 MOV R10, RZ ;  /* 0x000000ff000a8202 */ /* 0x000fe20000000f00 */
[----:B------:R-:W-:Y:S06]  /*0480*/  @!P0 BRA `(.L_x_9) ;  /* 0x00000000005c8947 */ /* 0x000fec0003800000 */
[----:B------:R-:W-:Y:S02]  /*0490*/  FSETP.GTU.FTZ.AND P1, PT, |R3|, +INF , PT ;  /* 0x7f8000000300780b */ /* 0x000fe40003f3c200 */
[----:B------:R-:W-:-:S04]  /*04a0*/  FSETP.GTU.FTZ.AND P0, PT, |R0|, +INF , PT ;  /* 0x7f8000000000780b */ /* 0x000fc80003f1c200 */
[----:B------:R-:W-:-:S13]  /*04b0*/  PLOP3.LUT P0, PT, P0, P1, PT, 0xf8, 0x8f ;  /* 0x00000000008f781c */ /* 0x000fda0000703f70 */
[----:B------:R-:W-:Y:S05]  /*04c0*/  @P0 BRA `(.L_x_10) ;  /* 0x00000004004c0947 */ /* 0x000fea0003800000 */
[----:B------:R-:W-:-:S13]  /*04d0*/  LOP3.LUT P0, RZ, R9, 0x7fffffff, R8, 0xc8, !PT ;  /* 0x7fffffff09ff7812 */ /* 0x000fda000780c808 */
[----:B------:R-:W-:Y:S05]  /*04e0*/  @!P0 BRA `(.L_x_11) ;  /* 0x00000004003c8947 */ /* 0x000fea0003800000 */
[C---:B------:R-:W-:Y:S02]  /*04f0*/  FSETP.NEU.FTZ.AND P2, PT, |R0|.reuse, +INF , PT ;  /* 0x7f8000000000780b */ /* 0x040fe40003f5d200 */
[----:B------:R-:W-:Y:S02]  /*0500*/  FSETP.NEU.FTZ.AND P1, PT, |R3|, +INF , PT ;  /* 0x7f8000000300780b */ /* 0x000fe40003f3d200 */
[----:B------:R-:W-:-:S11]  /*0510*/  FSETP.NEU.FTZ.AND P0, PT, |R0|, +INF , PT ;  /* 0x7f8000000000780b */ /* 0x000fd60003f1d200 */
[----:B------:R-:W-:Y:S05]  /*0520*/  @!P1 BRA !P2, `(.L_x_11) ;  /* 0x00000004002c9947 */ /* 0x000fea0005000000 */
[----:B------:R-:W-:-:S04]  /*0530*/  LOP3.LUT P2, RZ, R8, 0x7fffffff, RZ, 0xc0, !PT ;  /* 0x7fffffff08ff7812 */ /* 0x000fc8000784c0ff */
[----:B------:R-:W-:-:S13]  /*0540*/  PLOP3.LUT P1, PT, P1, P2, PT, 0x2f, 0xf2 ;  /* 0x0000000000f2781c */ /* 0x000fda0000f24577 */
[----:B------:R-:W-:Y:S05]  /*0550*/  @P1 BRA `(.L_x_12) ;  /* 0x0000000400181947 */ /* 0x000fea0003800000 */
[----:B------:R-:W-:-:S04]  /*0560*/  LOP3.LUT P1, RZ, R9, 0x7fffffff, RZ, 0xc0, !PT ;  /* 0x7fffffff09ff7812 */ /* 0x000fc8000782c0ff */
[----:B------:R-:W-:-:S13]  /*0570*/  PLOP3.LUT P0, PT, P0, P1, PT, 0x2f, 0xf2 ;  /* 0x0000000000f2781c */ /* 0x000fda0000702577 */
[----:B------:R-:W-:Y:S05]  /*0580*/  @P0 BRA `(.L_x_13) ;  /* 0x0000000400000947 */ /* 0x000fea0003800000 */
[----:B------:R-:W-:Y:S02]  /*0590*/  ISETP.GE.AND P0, PT, R11, RZ, PT ;  /* 0x000000ff0b00720c */ /* 0x000fe40003f06270 */
[----:B------:R-:W-:-:S11]  /*05a0*/  ISETP.GE.AND P1, PT, R12, RZ, PT ;  /* 0x000000ff0c00720c */ /* 0x000fd60003f26270 */
[----:B------:R-:W-:Y:S02]  /*05b0*/  @P0 IMAD.MOV.U32 R10, RZ, RZ, RZ ;  /* 0x000000ffff0a0224 */ /* 0x000fe400078e00ff */
[----:B------:R-:W-:Y:S01]  /*05c0*/  @!P0 FFMA R8, R0, 1.84467440737095516160e+19, RZ ;  /* 0x5f80000000088823 */ /* 0x000fe200000000ff */
[----:B------:R-:W-:Y:S02]  /*05d0*/  @!P0 IMAD.MOV.U32 R10, RZ, RZ, -0x40 ;  /* 0xffffffc0ff0a8424 */ /* 0x000fe400078e00ff */
[----:B------:R-:W-:Y:S02]  /*05e0*/  @!P1 FFMA R9, R3, 1.84467440737095516160e+19, RZ ;  /* 0x5f80000003099823 */ /* 0x000fe400000000ff */
[----:B------:R-:W-:-:S07]  /*05f0*/  @!P1 VIADD R10, R10, 0x40 ;  /* 0x000000400a0a9836 */ /* 0x000fce0000000000 */
.L_x_9:
[----:B------:R-:W-:Y:S01]  /*0600*/  LEA R0, R7, 0xc0800000, 0x17 ;  /* 0xc080000007007811 */ /* 0x000fe200078eb8ff */
[----:B------:R-:W-:Y:S01]  /*0610*/  VIADD R6, R6, 0xffffff81 ;  /* 0xffffff8106067836 */ /* 0x000fe20000000000 */
[----:B------:R-:W-:Y:S03]  /*0620*/  BSSY.RECONVERGENT B2, `(.L_x_14) ;  /* 0x0000035000027945 */ /* 0x000fe60003800200 */
[----:B------:R-:W-:Y:S01]  /*0630*/  IMAD.IADD R9, R9, 0x1, -R0 ;  /* 0x0000000109097824 */ /* 0x000fe200078e0a00 */
[C---:B------:R-:W-:Y:S01]  /*0640*/  IADD3 R7, PT, PT, R6.reuse, 0x7f, -R7 ;  /* 0x0000007f06077810 */ /* 0x040fe20007ffe807 */
[----:B------:R-:W-:Y:S02]  /*0650*/  IMAD R0, R6, -0x800000, R8 ;  /* 0xff80000006007824 */ /* 0x000fe400078e0208 */
[----:B------:R-:W0:Y:S01]  /*0660*/  MUFU.RCP R3, R9 ;  /* 0x0000000900037308 */ /* 0x000e220000001000 */
[----:B------:R-:W-:Y:S01]  /*0670*/  FADD.FTZ R11, -R9, -RZ ;  /* 0x800000ff090b7221 */ /* 0x000fe20000010100 */
[----:B------:R-:W-:-:S03]  /*0680*/  IMAD.IADD R7, R7, 0x1, R10 ;  /* 0x0000000107077824 */ /* 0x000fc600078e020a */
[----:B0-----:R-:W-:-:S04]  /*0690*/  FFMA R12, R3, R11, 1 ;  /* 0x3f800000030c7423 */ /* 0x001fc8000000000b */
[----:B------:R-:W-:-:S04]  /*06a0*/  FFMA R12, R3, R12, R3 ;  /* 0x0000000c030c7223 */ /* 0x000fc80000000003 */
[----:B------:R-:W-:-:S04]  /*06b0*/  FFMA R3, R0, R12, RZ ;  /* 0x0000000c00037223 */ /* 0x000fc800000000ff */
[----:B------:R-:W-:-:S04]  /*06c0*/  FFMA R8, R11, R3, R0 ;  /* 0x000000030b087223 */ /* 0x000fc80000000000 */
[----:B------:R-:W-:-:S04]  /*06d0*/  FFMA R13, R12, R8, R3 ;  /* 0x000000080c0d7223 */ /* 0x000fc80000000003 */
[----:B------:R-:W-:-:S04]  /*06e0*/  FFMA R8, R11, R13, R0 ;  /* 0x0000000d0b087223 */ /* 0x000fc80000000000 */
[----:B------:R-:W-:-:S05]  /*06f0*/  FFMA R0, R12, R8, R13 ;  /* 0x000000080c007223 */ /* 0x000fca000000000d */
[----:B------:R-:W-:-:S04]  /*0700*/  SHF.R.U32.HI R3, RZ, 0x17, R0 ;  /* 0x00000017ff037819 */ /* 0x000fc80000011600 */
[----:B------:R-:W-:-:S05]  /*0710*/  LOP3.LUT R3, R3, 0xff, RZ, 0xc0, !PT ;  /* 0x000000ff03037812 */ /* 0x000fca00078ec0ff */
[----:B------:R-:W-:-:S05]  /*0720*/  IMAD.IADD R9, R3, 0x1, R7 ;  /* 0x0000000103097824 */ /* 0x000fca00078e0207 */
[----:B------:R-:W-:-:S04]  /*0730*/  IADD3 R3, PT, PT, R9, -0x1, RZ ;  /* 0xffffffff09037810 */ /* 0x000fc80007ffe0ff */
[----:B------:R-:W-:-:S13]  /*0740*/  ISETP.GE.U32.AND P0, PT, R3, 0xfe, PT ;  /* 0x000000fe0300780c */ /* 0x000fda0003f06070 */
[----:B------:R-:W-:Y:S05]  /*0750*/  @!P0 BRA `(.L_x_15) ;  /* 0x0000000000808947 */ /* 0x000fea0003800000 */
[----:B------:R-:W-:-:S13]  /*0760*/  ISETP.GT.AND P0, PT, R9, 0xfe, PT ;  /* 0x000000fe0900780c */ /* 0x000fda0003f04270 */
[----:B------:R-:W-:Y:S05]  /*0770*/  @P0 BRA `(.L_x_16) ;  /* 0x00000000006c0947 */ /* 0x000fea0003800000 */
[----:B------:R-:W-:-:S13]  /*0780*/  ISETP.GE.AND P0, PT, R9, 0x1, PT ;  /* 0x000000010900780c */ /* 0x000fda0003f06270 */
[----:B------:R-:W-:Y:S05]  /*0790*/  @P0 BRA `(.L_x_17) ;  /* 0x0000000000740947 */ /* 0x000fea0003800000 */
[----:B------:R-:W-:Y:S02]  /*07a0*/  ISETP.GE.AND P0, PT, R9, -0x18, PT ;  /* 0xffffffe80900780c */ /* 0x000fe40003f06270 */
[----:B------:R-:W-:-:S11]  /*07b0*/  LOP3.LUT R0, R0, 0x80000000, RZ, 0xc0, !PT ;  /* 0x8000000000007812 */ /* 0x000fd600078ec0ff */
[----:B------:R-:W-:Y:S05]  /*07c0*/  @!P0 BRA `(.L_x_17) ;  /* 0x0000000000688947 */ /* 0x000fea0003800000 */
[CCC-:B------:R-:W-:Y:S01]  /*07d0*/  FFMA.RZ R3, R12.reuse, R8.reuse, R13.reuse ;  /* 0x000000080c037223 */ /* 0x1c0fe2000000c00d */
[CCC-:B------:R-:W-:Y:S01]  /*07e0*/  FFMA.RM R6, R12.reuse, R8.reuse, R13.reuse ;  /* 0x000000080c067223 */ /* 0x1c0fe2000000400d */
[C---:B------:R-:W-:Y:S02]  /*07f0*/  ISETP.NE.AND P2, PT, R9.reuse, RZ, PT ;  /* 0x000000ff0900720c */ /* 0x040fe40003f45270 */
[----:B------:R-:W-:Y:S02]  /*0800*/  ISETP.NE.AND P1, PT, R9, RZ, PT ;  /* 0x000000ff0900720c */ /* 0x000fe40003f25270 */
[----:B------:R-:W-:Y:S01]  /*0810*/  LOP3.LUT R7, R3, 0x7fffff, RZ, 0xc0, !PT ;  /* 0x007fffff03077812 */ /* 0x000fe200078ec0ff */
[----:B------:R-:W-:Y:S01]  /*0820*/  FFMA.RP R3, R12, R8, R13 ;  /* 0x000000080c037223 */ /* 0x000fe2000000800d */
[----:B------:R-:W-:Y:S02]  /*0830*/  VIADD R8, R9, 0x20 ;  /* 0x0000002009087836 */ /* 0x000fe40000000000 */
[----:B------:R-:W-:Y:S01]  /*0840*/  LOP3.LUT R7, R7, 0x800000, RZ, 0xfc, !PT ;  /* 0x0080000007077812 */ /* 0x000fe200078efcff */
[----:B------:R-:W-:Y:S01]  /*0850*/  IMAD.MOV R9, RZ, RZ, -R9 ;  /* 0x000000ffff097224 */ /* 0x000fe200078e0a09 */
[----:B------:R-:W-:-:S02]  /*0860*/  FSETP.NEU.FTZ.AND P0, PT, R3, R6, PT ;  /* 0x000000060300720b */ /* 0x000fc40003f1d000 */
[----:B------:R-:W-:Y:S02]  /*0870*/  SHF.L.U32 R8, R7, R8, RZ ;  /* 0x0000000807087219 */ /* 0x000fe400000006ff */
[----:B------:R-:W-:Y:S02]  /*0880*/  SEL R6, R9, RZ, P2 ;  /* 0x000000ff09067207 */ /* 0x000fe40001000000 */
[----:B------:R-:W-:Y:S02]  /*0890*/  ISETP.NE.AND P1, PT, R8, RZ, P1 ;  /* 0x000000ff0800720c */ /* 0x000fe40000f25270 */
[----:B------:R-:W-:Y:S02]  /*08a0*/  SHF.R.U32.HI R6, RZ, R6, R7 ;  /* 0x00000006ff067219 */ /* 0x000fe40000011607 */
[----:B------:R-:W-:Y:S02]  /*08b0*/  PLOP3.LUT P0, PT, P0, P1, PT, 0xf8, 0x8f ;  /* 0x00000000008f781c */ /* 0x000fe40000703f70 */
[----:B------:R-:W-:-:S02]  /*08c0*/  SHF.R.U32.HI R8, RZ, 0x1, R6 ;  /* 0x00000001ff087819 */ /* 0x000fc40000011606 */
[----:B------:R-:W-:-:S04]  /*08d0*/  SEL R3, RZ, 0x1, !P0 ;  /* 0x00000001ff037807 */ /* 0x000fc80004000000 */
[----:B------:R-:W-:-:S04]  /*08e0*/  LOP3.LUT R3, R3, 0x1, R8, 0xf8, !PT ;  /* 0x0000000103037812 */ /* 0x000fc800078ef808 */
[----:B------:R-:W-:-:S05]  /*08f0*/  LOP3.LUT R3, R3, R6, RZ, 0xc0, !PT ;  /* 0x0000000603037212 */ /* 0x000fca00078ec0ff */
[----:B------:R-:W-:-:S05]  /*0900*/  IMAD.IADD R3, R8, 0x1, R3 ;  /* 0x0000000108037824 */ /* 0x000fca00078e0203 */
[----:B------:R-:W-:Y:S01]  /*0910*/  LOP3.LUT R0, R3, R0, RZ, 0xfc, !PT ;  /* 0x0000000003007212 */ /* 0x000fe200078efcff */
[----:B------:R-:W-:Y:S06]  /*0920*/  BRA `(.L_x_17) ;  /* 0x0000000000107947 */ /* 0x000fec0003800000 */
.L_x_16:
[----:B------:R-:W-:-:S04]  /*0930*/  LOP3.LUT R0, R0, 0x80000000, RZ, 0xc0, !PT ;  /* 0x8000000000007812 */ /* 0x000fc800078ec0ff */
[----:B------:R-:W-:Y:S01]  /*0940*/  LOP3.LUT R0, R0, 0x7f800000, RZ, 0xfc, !PT ;  /* 0x7f80000000007812 */ /* 0x000fe200078efcff */
[----:B------:R-:W-:Y:S06]  /*0950*/  BRA `(.L_x_17) ;  /* 0x0000000000047947 */ /* 0x000fec0003800000 */
.L_x_15:
[----:B------:R-:W-:-:S07]  /*0960*/  IMAD R0, R7, 0x800000, R0 ;  /* 0x0080000007007824 */ /* 0x000fce00078e0200 */
.L_x_17:
[----:B------:R-:W-:Y:S05]  /*0970*/  BSYNC.RECONVERGENT B2 ;  /* 0x0000000000027941 */ /* 0x000fea0003800200 */
.L_x_14:
[----:B------:R-:W-:Y:S05]  /*0980*/  BRA `(.L_x_18) ;  /* 0x0000000000207947 */ /* 0x000fea0003800000 */
.L_x_13:
[----:B------:R-:W-:-:S04]  /*0990*/  LOP3.LUT R0, R9, 0x80000000, R8, 0x48, !PT ;  /* 0x8000000009007812 */ /* 0x000fc800078e4808 */
[----:B------:R-:W-:Y:S01]  /*09a0*/  LOP3.LUT R0, R0, 0x7f800000, RZ, 0xfc, !PT ;  /* 0x7f80000000007812 */ /* 0x000fe200078efcff */
[----:B------:R-:W-:Y:S06]  /*09b0*/  BRA `(.L_x_18) ;  /* 0x0000000000147947 */ /* 0x000fec0003800000 */
.L_x_12:
[----:B------:R-:W-:Y:S01]  /*09c0*/  LOP3.LUT R0, R9, 0x80000000, R8, 0x48, !PT ;  /* 0x8000000009007812 */ /* 0x000fe200078e4808 */
[----:B------:R-:W-:Y:S06]  /*09d0*/  BRA `(.L_x_18) ;  /* 0x00000000000c7947 */ /* 0x000fec0003800000 */
.L_x_11:
[----:B------:R-:W0:Y:S01]  /*09e0*/  MUFU.RSQ R0, -QNAN ;  /* 0xffc0000000007908 */ /* 0x000e220000001400 */
[----:B------:R-:W-:Y:S05]  /*09f0*/  BRA `(.L_x_18) ;  /* 0x0000000000047947 */ /* 0x000fea0003800000 */
.L_x_10:
[----:B------:R-:W-:-:S07]  /*0a00*/  FADD.FTZ R0, R0, R3 ;  /* 0x0000000300007221 */ /* 0x000fce0000010000 */
.L_x_18:
[----:B------:R-:W-:Y:S05]  /*0a10*/  BSYNC.RECONVERGENT B1 ;  /* 0x0000000000017941 */ /* 0x000fea0003800200 */
.L_x_8:
[----:B------:R-:W-:-:S04]  /*0a20*/  IMAD.MOV.U32 R3, RZ, RZ, 0x0 ;  /* 0x00000000ff037424 */ /* 0x000fc800078e00ff */
[----:B0-----:R-:W-:Y:S05]  /*0a30*/  RET.REL.NODEC R2 `(_Z16lin_solve_kernelPfS_ff) ;  /* 0xfffffff402707950 */ /* 0x001fea0003c3ffff */
.L_x_19:
        /* <DEDUP_REMOVED lines=12> */
.L_x_21:


//--------------------- .text._Z17add_source_kernelPfS_f --------------------------
	.section	.text._Z17add_source_kernelPfS_f,"ax",@progbits
	.align	128
        .global         _Z17add_source_kernelPfS_f
        .type           _Z17add_source_kernelPfS_f,@function
        .size           _Z17add_source_kernelPfS_f,(.L_x_27 - _Z17add_source_kernelPfS_f)
        .other          _Z17add_source_kernelPfS_f,@"STO_CUDA_ENTRY STV_DEFAULT"
_Z17add_source_kernelPfS_f:
.text._Z17add_source_kernelPfS_f:
[----:B------:R-:W-:Y:S01]  /*0000*/  LDC R1, c[0x0][0x37c] ;  /* 0x0000df00ff017b82 */ /* 0x000fe20000000800 */
[----:B------:R-:W0:Y:S07]  /*0010*/  S2R R7, SR_TID.X ;  /* 0x0000000000077919 */ /* 0x000e2e0000002100 */
[----:B------:R-:W0:Y:S01]  /*0020*/  S2UR UR6, SR_CTAID.X ;  /* 0x00000000000679c3 */ /* 0x000e220000002500 */
[----:B------:R-:W1:Y:S07]  /*0030*/  LDCU.64 UR4, c[0x0][0x358] ;  /* 0x00006b00ff0477ac */ /* 0x000e6e0008000a00 */
[----:B------:R-:W0:Y:S08]  /*0040*/  LDC R0, c[0x0][0x360] ;  /* 0x0000d800ff007b82 */ /* 0x000e300000000800 */
[----:B------:R-:W2:Y:S08]  /*0050*/  LDC.64 R2, c[0x0][0x388] ;  /* 0x0000e200ff027b82 */ /* 0x000eb00000000a00 */
[----:B------:R-:W3:Y:S01]  /*0060*/  LDC.64 R4, c[0x0][0x380] ;  /* 0x0000e000ff047b82 */ /* 0x000ee20000000a00 */
[----:B0-----:R-:W-:Y:S01]  /*0070*/  IMAD R7, R0, UR6, R7 ;  /* 0x0000000600077c24 */ /* 0x001fe2000f8e0207 */
[----:B------:R-:W0:Y:S03]  /*0080*/  LDCU UR6, c[0x0][0x390] ;  /* 0x00007200ff0677ac */ /* 0x000e260008000800 */
[----:B--2---:R-:W-:-:S06]  /*0090*/  IMAD.WIDE R2, R7, 0x4, R2 ;  /* 0x0000000407027825 */ /* 0x004fcc00078e0202 */
[----:B-1----:R-:W0:Y:S01]  /*00a0*/  LDG.E R2, desc[UR4][R2.64] ;  /* 0x0000000402027981 */ /* 0x002e22000c1e1900 */
[----:B---3--:R-:W-:-:S05]  /*00b0*/  IMAD.WIDE R4, R7, 0x4, R4 ;  /* 0x0000000407047825 */ /* 0x008fca00078e0204 */
[----:B------:R-:W0:Y:S02]  /*00c0*/  LDG.E R7, desc[UR4][R4.64] ;  /* 0x0000000404077981 */ /* 0x000e24000c1e1900 */
[----:B0-----:R-:W-:-:S05]  /*00d0*/  FFMA R7, R2, UR6, R7 ;  /* 0x0000000602077c23 */ /* 0x001fca0008000007 */
[----:B------:R-:W-:Y:S01]  /*00e0*/  STG.E desc[UR4][R4.64], R7 ;  /* 0x0000000704007986 */ /* 0x000fe2000c101904 */
[----:B------:R-:W-:Y:S05]  /*00f0*/  EXIT ;  /* 0x000000000000794d */ /* 0x000fea0003800000 */
.L_x_20:
        /* <DEDUP_REMOVED lines=16> */
.L_x_27:


//--------------------- .nv.shared.reserved.0     --------------------------
	.section	.nv.shared.reserved.0,"aw",@nobits
	.weak		__nv_reservedSMEM_offset_0_alias
	.size		__nv_reservedSMEM_offset_0_alias, 0, 64
	.other		__nv_reservedSMEM_offset_0_alias,@"STO_CUDA_RESERVED_SHARED STV_DEFAULT"
__nv_reservedSMEM_offset_0_alias:
	.zero		0
	.zero		64


//--------------------- .nv.constant0._Z17project_kernel_UVPfS_S_ --------------------------
	.section	.nv.constant0._Z17project_kernel_UVPfS_S_,"a",@progbits
	.sectionflags	@""
	.align	4
.nv.constant0._Z17project_kernel_UVPfS_S_:
	.zero		920


//--------------------- .nv.constant0._Z18project_kernel_divPfS_S_S_ --------------------------
	.section	.nv.constant0._Z18project_kernel_divPfS_S_S_,"a",@progbits
	.sectionflags	@""
	.align	4
.nv.constant0._Z18project_kernel_divPfS_S_S_:
	.zero		928


//--------------------- .nv.constant0._Z13advect_kernelPfS_S_S_f --------------------------
	.section	.nv.constant0._Z13advect_kernelPfS_S_S_f,"a",@progbits
	.sectionflags	@""
	.align	4
.nv.constant0._Z13advect_kernelPfS_S_S_f:
	.zero		932


//--------------------- .nv.constant0._Z14set_bnd_kerneliPf --------------------------
	.section	.nv.constant0._Z14set_bnd_kerneliPf,"a",@progbits
	.sectionflags	@""
	.align	4
.nv.constant0._Z14set_bnd_kerneliPf:
	.zero		912


//--------------------- .nv.constant0._Z16lin_solve_kernelPfS_ff --------------------------
	.section	.nv.constant0._Z16lin_solve_kernelPfS_ff,"a",@progbits
	.sectionflags	@""
	.align	4
.nv.constant0._Z16lin_solve_kernelPfS_ff:
	.zero		920


//--------------------- .nv.constant0._Z17add_source_kernelPfS_f --------------------------
	.section	.nv.constant0._Z17add_source_kernelPfS_f,"a",@progbits
	.sectionflags	@""
	.align	4
.nv.constant0._Z17add_source_kernelPfS_f:
	.zero		916


//--------------------- SYMBOLS --------------------------

	.type		.nv.reservedSmem.offset0,@object
	.size		.nv.reservedSmem.offset0,0x4
